	.headerflags	@"EF_CUDA_TEXMODE_UNIFIED EF_CUDA_64BIT_ADDRESS EF_CUDA_SM89 EF_CUDA_VIRTUAL_SM(EF_CUDA_SM89)"
	.elftype	@"ET_EXEC"


//--------------------- .nv.info                  --------------------------
	.section	.nv.info,"",@"SHT_CUDA_INFO"
	.align	4


	//----- nvinfo : EIATTR_REGCOUNT
	.align		4
        /*0000*/ 	.byte	0x04, 0x2f
        /*0002*/ 	.short	(.L_1 - .L_0)
	.align		4
.L_0:
        /*0004*/ 	.word	index@(triton__0d1d2d3d4d5d6d7d8d9d10d11d12d13de14de)
        /*0008*/ 	.word	0x00000050


	//----- nvinfo : EIATTR_MAX_STACK_SIZE
	.align		4
.L_1:
        /*000c*/ 	.byte	0x04, 0x23
        /*000e*/ 	.short	(.L_3 - .L_2)
	.align		4
.L_2:
        /*0010*/ 	.word	index@(triton__0d1d2d3d4d5d6d7d8d9d10d11d12d13de14de)
        /*0014*/ 	.word	0x00000000


	//----- nvinfo : EIATTR_MIN_STACK_SIZE
	.align		4
.L_3:
        /*0018*/ 	.byte	0x04, 0x12
        /*001a*/ 	.short	(.L_5 - .L_4)
	.align		4
.L_4:
        /*001c*/ 	.word	index@(triton__0d1d2d3d4d5d6d7d8d9d10d11d12d13de14de)
        /*0020*/ 	.word	0x00000000


	//----- nvinfo : EIATTR_FRAME_SIZE
	.align		4
.L_5:
        /*0024*/ 	.byte	0x04, 0x11
        /*0026*/ 	.short	(.L_7 - .L_6)
	.align		4
.L_6:
        /*0028*/ 	.word	index@(triton__0d1d2d3d4d5d6d7d8d9d10d11d12d13de14de)
        /*002c*/ 	.word	0x00000000
.L_7:


//--------------------- .nv.info.triton__0d1d2d3d4d5d6d7d8d9d10d11d12d13de14de --------------------------
	.section	.nv.info.triton__0d1d2d3d4d5d6d7d8d9d10d11d12d13de14de,"",@"SHT_CUDA_INFO"
	.align	4


	//----- nvinfo : EIATTR_CUDA_API_VERSION
	.align		4
        /*0000*/ 	.byte	0x04, 0x37
        /*0002*/ 	.short	(.L_9 - .L_8)
.L_8:
        /*0004*/ 	.word	0x0000007b


	//----- nvinfo : EIATTR_PARAM_CBANK
	.align		4
.L_9:
        /*0008*/ 	.byte	0x04, 0x0a
        /*000a*/ 	.short	(.L_11 - .L_10)
	.align		4
.L_10:
        /*000c*/ 	.word	index@(.nv.constant0.triton__0d1d2d3d4d5d6d7d8d9d10d11d12d13de14de)
        /*0010*/ 	.short	0x0160
        /*0012*/ 	.short	0x0070


	//----- nvinfo : EIATTR_CBANK_PARAM_SIZE
	.align		4
.L_11:
        /*0014*/ 	.byte	0x03, 0x19
        /*0016*/ 	.short	0x0070


	//----- nvinfo : EIATTR_KPARAM_INFO
	.align		4
        /*0018*/ 	.byte	0x04, 0x17
        /*001a*/ 	.short	(.L_13 - .L_12)
.L_12:
        /*001c*/ 	.word	0x00000000
        /*0020*/ 	.short	0x000e
        /*0022*/ 	.short	0x006c
        /*0024*/ 	.byte	0x00, 0xf0, 0x11, 0x00


	//----- nvinfo : EIATTR_KPARAM_INFO
	.align		4
.L_13:
        /*0028*/ 	.byte	0x04, 0x17
        /*002a*/ 	.short	(.L_15 - .L_14)
.L_14:
        /*002c*/ 	.word	0x00000000
        /*0030*/ 	.short	0x000d
        /*0032*/ 	.short	0x0068
        /*0034*/ 	.byte	0x00, 0xf0, 0x11, 0x00


	//----- nvinfo : EIATTR_KPARAM_INFO
	.align		4
.L_15:
        /*0038*/ 	.byte	0x04, 0x17
        /*003a*/ 	.short	(.L_17 - .L_16)
.L_16:
        /*003c*/ 	.word	0x00000000
        /*0040*/ 	.short	0x000c
        /*0042*/ 	.short	0x0060
        /*0044*/ 	.byte	0x00, 0xf0, 0x21, 0x00


	//----- nvinfo : EIATTR_KPARAM_INFO
	.align		4
.L_17:
        /*0048*/ 	.byte	0x04, 0x17
        /*004a*/ 	.short	(.L_19 - .L_18)
.L_18:
        /*004c*/ 	.word	0x00000000
        /*0050*/ 	.short	0x000b
        /*0052*/ 	.short	0x0058
        /*0054*/ 	.byte	0x00, 0xf0, 0x21, 0x00


	//----- nvinfo : EIATTR_KPARAM_INFO
	.align		4
.L_19:
        /*0058*/ 	.byte	0x04, 0x17
        /*005a*/ 	.short	(.L_21 - .L_20)
.L_20:
        /*005c*/ 	.word	0x00000000
        /*0060*/ 	.short	0x000a
        /*0062*/ 	.short	0x0050
        /*0064*/ 	.byte	0x00, 0xf0, 0x21, 0x00


	//----- nvinfo : EIATTR_KPARAM_INFO
	.align		4
.L_21:
        /*0068*/ 	.byte	0x04, 0x17
        /*006a*/ 	.short	(.L_23 - .L_22)
.L_22:
        /*006c*/ 	.word	0x00000000
        /*0070*/ 	.short	0x0009
        /*0072*/ 	.short	0x0048
        /*0074*/ 	.byte	0x00, 0xf0, 0x21, 0x00


	//----- nvinfo : EIATTR_KPARAM_INFO
	.align		4
.L_23:
        /*0078*/ 	.byte	0x04, 0x17
        /*007a*/ 	.short	(.L_25 - .L_24)
.L_24:
        /*007c*/ 	.word	0x00000000
        /*0080*/ 	.short	0x0008
        /*0082*/ 	.short	0x0040
        /*0084*/ 	.byte	0x00, 0xf0, 0x21, 0x00


	//----- nvinfo : EIATTR_KPARAM_INFO
	.align		4
.L_25:
        /*0088*/ 	.byte	0x04, 0x17
        /*008a*/ 	.short	(.L_27 - .L_26)
.L_26:
        /*008c*/ 	.word	0x00000000
        /*0090*/ 	.short	0x0007
        /*0092*/ 	.short	0x0038
        /*0094*/ 	.byte	0x00, 0xf0, 0x21, 0x00


	//----- nvinfo : EIATTR_KPARAM_INFO
	.align		4
.L_27:
        /*0098*/ 	.byte	0x04, 0x17
        /*009a*/ 	.short	(.L_29 - .L_28)
.L_28:
        /*009c*/ 	.word	0x00000000
        /*00a0*/ 	.short	0x0006
        /*00a2*/ 	.short	0x0030
        /*00a4*/ 	.byte	0x00, 0xf0, 0x21, 0x00


	//----- nvinfo : EIATTR_KPARAM_INFO
	.align		4
.L_29:
        /*00a8*/ 	.byte	0x04, 0x17
        /*00aa*/ 	.short	(.L_31 - .L_30)
.L_30:
        /*00ac*/ 	.word	0x00000000
        /*00b0*/ 	.short	0x0005
        /*00b2*/ 	.short	0x0028
        /*00b4*/ 	.byte	0x00, 0xf0, 0x21, 0x00


	//----- nvinfo : EIATTR_KPARAM_INFO
	.align		4
.L_31:
        /*00b8*/ 	.byte	0x04, 0x17
        /*00ba*/ 	.short	(.L_33 - .L_32)
.L_32:
        /*00bc*/ 	.word	0x00000000
        /*00c0*/ 	.short	0x0004
        /*00c2*/ 	.short	0x0020
        /*00c4*/ 	.byte	0x00, 0xf0, 0x21, 0x00


	//----- nvinfo : EIATTR_KPARAM_INFO
	.align		4
.L_33:
        /*00c8*/ 	.byte	0x04, 0x17
        /*00ca*/ 	.short	(.L_35 - .L_34)
.L_34:
        /*00cc*/ 	.word	0x00000000
        /*00d0*/ 	.short	0x0003
        /*00d2*/ 	.short	0x0018
        /*00d4*/ 	.byte	0x00, 0xf0, 0x21, 0x00


	//----- nvinfo : EIATTR_KPARAM_INFO
	.align		4
.L_35:
        /*00d8*/ 	.byte	0x04, 0x17
        /*00da*/ 	.short	(.L_37 - .L_36)
.L_36:
        /*00dc*/ 	.word	0x00000000
        /*00e0*/ 	.short	0x0002
        /*00e2*/ 	.short	0x0010
        /*00e4*/ 	.byte	0x00, 0xf0, 0x21, 0x00


	//----- nvinfo : EIATTR_KPARAM_INFO
	.align		4
.L_37:
        /*00e8*/ 	.byte	0x04, 0x17
        /*00ea*/ 	.short	(.L_39 - .L_38)
.L_38:
        /*00ec*/ 	.word	0x00000000
        /*00f0*/ 	.short	0x0001
        /*00f2*/ 	.short	0x0008
        /*00f4*/ 	.byte	0x00, 0xf0, 0x21, 0x00


	//----- nvinfo : EIATTR_KPARAM_INFO
	.align		4
.L_39:
        /*00f8*/ 	.byte	0x04, 0x17
        /*00fa*/ 	.short	(.L_41 - .L_40)
.L_40:
        /*00fc*/ 	.word	0x00000000
        /*0100*/ 	.short	0x0000
        /*0102*/ 	.short	0x0000
        /*0104*/ 	.byte	0x00, 0xf0, 0x21, 0x00


	//----- nvinfo : EIATTR_MAXREG_COUNT
	.align		4
.L_41:
        /*0108*/ 	.byte	0x03, 0x1b
        /*010a*/ 	.short	0x00ff


	//----- nvinfo : EIATTR_COOP_GROUP_MASK_REGIDS
	.align		4
        /*010c*/ 	.byte	0x04, 0x29
        /*010e*/ 	.short	(.L_43 - .L_42)


	//   ....[0]....
.L_42:
        /*0110*/ 	.word	0xffffffff


	//   ....[1]....
        /*0114*/ 	.word	0xffffffff


	//   ....[2]....
        /*0118*/ 	.word	0xffffffff


	//   ....[3]....
        /*011c*/ 	.word	0xffffffff


	//   ....[4]....
        /*0120*/ 	.word	0xffffffff


	//   ....[5]....
        /*0124*/ 	.word	0xffffffff


	//   ....[6]....
        /*0128*/ 	.word	0xffffffff


	//   ....[7]....
        /*012c*/ 	.word	0xffffffff


	//   ....[8]....
        /*0130*/ 	.word	0xffffffff


	//   ....[9]....
        /*0134*/ 	.word	0xffffffff


	//   ....[10]....
        /*0138*/ 	.word	0xffffffff


	//   ....[11]....
        /*013c*/ 	.word	0xffffffff


	//   ....[12]....
        /*0140*/ 	.word	0xffffffff


	//   ....[13]....
        /*0144*/ 	.word	0xffffffff


	//   ....[14]....
        /*0148*/ 	.word	0xffffffff


	//   ....[15]....
        /*014c*/ 	.word	0xffffffff


	//   ....[16]....
        /*0150*/ 	.word	0xffffffff


	//   ....[17]....
        /*0154*/ 	.word	0xffffffff


	//   ....[18]....
        /*0158*/ 	.word	0xffffffff


	//   ....[19]....
        /*015c*/ 	.word	0xffffffff


	//   ....[20]....
        /*0160*/ 	.word	0xffffffff


	//   ....[21]....
        /*0164*/ 	.word	0xffffffff


	//   ....[22]....
        /*0168*/ 	.word	0xffffffff


	//   ....[23]....
        /*016c*/ 	.word	0xffffffff


	//----- nvinfo : EIATTR_COOP_GROUP_INSTR_OFFSETS
	.align		4
.L_43:
        /*0170*/ 	.byte	0x04, 0x28
        /*0172*/ 	.short	(.L_45 - .L_44)


	//   ....[0]....
.L_44:
        /*0174*/ 	.word	0x000019d0


	//   ....[1]....
        /*0178*/ 	.word	0x000019f0


	//   ....[2]....
        /*017c*/ 	.word	0x00001a10


	//   ....[3]....
        /*0180*/ 	.word	0x00001a30


	//   ....[4]....
        /*0184*/ 	.word	0x00001a60


	//   ....[5]....
        /*0188*/ 	.word	0x00001cb0


	//   ....[6]....
        /*018c*/ 	.word	0x00001d50


	//   ....[7]....
        /*0190*/ 	.word	0x00001d60


	//   ....[8]....
        /*0194*/ 	.word	0x00001da0


	//   ....[9]....
        /*0198*/ 	.word	0x00001db0


	//   ....[10]....
        /*019c*/ 	.word	0x00001df0


	//   ....[11]....
        /*01a0*/ 	.word	0x00001e50


	//   ....[12]....
        /*01a4*/ 	.word	0x00001ea0


	//   ....[13]....
        /*01a8*/ 	.word	0x00002060


	//   ....[14]....
        /*01ac*/ 	.word	0x000020c0


	//   ....[15]....
        /*01b0*/ 	.word	0x000020e0


	//   ....[16]....
        /*01b4*/ 	.word	0x00002100


	//   ....[17]....
        /*01b8*/ 	.word	0x00002120


	//   ....[18]....
        /*01bc*/ 	.word	0x00002150


	//   ....[19]....
        /*01c0*/ 	.word	0x000021b0


	//   ....[20]....
        /*01c4*/ 	.word	0x00002200


	//   ....[21]....
        /*01c8*/ 	.word	0x00002280


	//   ....[22]....
        /*01cc*/ 	.word	0x000022a0


	//   ....[23]....
        /*01d0*/ 	.word	0x000022c0


	//----- nvinfo : EIATTR_EXIT_INSTR_OFFSETS
	.align		4
.L_45:
        /*01d4*/ 	.byte	0x04, 0x1c
        /*01d6*/ 	.short	(.L_47 - .L_46)


	//   ....[0]....
.L_46:
        /*01d8*/ 	.word	0x00002300


	//   ....[1]....
        /*01dc*/ 	.word	0x00002340


	//----- nvinfo : EIATTR_MAX_THREADS
	.align		4
.L_47:
        /*01e0*/ 	.byte	0x04, 0x05
        /*01e2*/ 	.short	(.L_49 - .L_48)
.L_48:
        /*01e4*/ 	.word	0x00000100
        /*01e8*/ 	.word	0x00000001
        /*01ec*/ 	.word	0x00000001
.L_49:


//--------------------- .nv.rel.action            --------------------------
	.section	.nv.rel.action,"",@"SHT_CUDA_RELOCINFO"
	.align	8
	.sectionentsize	8
        /*0000*/ 	.byte	0x73, 0x00, 0x00, 0x00, 0x00, 0x00, 0x00, 0x00, 0x00, 0x00, 0x00, 0x11, 0x25, 0x00, 0x05, 0x36


//--------------------- .nv.constant0.triton__0d1d2d3d4d5d6d7d8d9d10d11d12d13de14de --------------------------
	.section	.nv.constant0.triton__0d1d2d3d4d5d6d7d8d9d10d11d12d13de14de,"a",@progbits
	.align	4
.nv.constant0.triton__0d1d2d3d4d5d6d7d8d9d10d11d12d13de14de:
	.zero		464


//--------------------- .text.triton__0d1d2d3d4d5d6d7d8d9d10d11d12d13de14de --------------------------
	.section	.text.triton__0d1d2d3d4d5d6d7d8d9d10d11d12d13de14de,"ax",@progbits
	.sectionflags	@"SHF_BARRIERS=1"
	.sectioninfo	@"SHI_REGISTERS=80"
	.align	128
        .global         triton__0d1d2d3d4d5d6d7d8d9d10d11d12d13de14de
        .type           triton__0d1d2d3d4d5d6d7d8d9d10d11d12d13de14de,@function
        .size           triton__0d1d2d3d4d5d6d7d8d9d10d11d12d13de14de,(.L_x_1 - triton__0d1d2d3d4d5d6d7d8d9d10d11d12d13de14de)
        .other          triton__0d1d2d3d4d5d6d7d8d9d10d11d12d13de14de,@"STO_CUDA_ENTRY STV_DEFAULT"
triton__0d1d2d3d4d5d6d7d8d9d10d11d12d13de14de:
.text.triton__0d1d2d3d4d5d6d7d8d9d10d11d12d13de14de:
[----:B------:R-:W-:-:S02]  /*0000*/  MOV R1, c[0x0][0x28] ;  /* 0x00000a0000017a02 */ /* 0x000fc40000000f00 */
[----:B------:R-:W0:Y:S01]  /*0010*/  S2R R2, SR_TID.X ;  /* 0x0000000000027919 */ /* 0x000e220000002100 */
[----:B------:R-:W-:Y:S01]  /*0020*/  MOV R73, 0x2 ;  /* 0x0000000200497802 */ /* 0x000fe20000000f00 */
[----:B------:R-:W-:Y:S01]  /*0030*/  ULDC.64 UR4, c[0x0][0x118] ;  /* 0x0000460000047ab9 */ /* 0x000fe20000000a00 */
[----:B------:R-:W-:Y:S01]  /*0040*/  PRMT R26, RZ, 0x7610, R26 ;  /* 0x00007610ff1a7816 */ /* 0x000fe2000000001a */
[----:B------:R-:W1:Y:S01]  /*0050*/  S2R R0, SR_CTAID.X ;  /* 0x0000000000007919 */ /* 0x000e620000002500 */
[----:B------:R-:W-:Y:S02]  /*0060*/  PRMT R24, RZ, 0x7610, R24 ;  /* 0x00007610ff187816 */ /* 0x000fe40000000018 */
[----:B------:R-:W-:Y:S02]  /*0070*/  PRMT R25, RZ, 0x7610, R25 ;  /* 0x00007610ff197816 */ /* 0x000fe40000000019 */
[----:B------:R-:W-:Y:S02]  /*0080*/  PRMT R23, RZ, 0x7610, R23 ;  /* 0x00007610ff177816 */ /* 0x000fe40000000017 */
[----:B0-----:R-:W-:-:S02]  /*0090*/  LOP3.LUT R15, R2, 0xff, RZ, 0xc0, !PT ;  /* 0x000000ff020f7812 */ /* 0x001fc400078ec0ff */
[----:B-1----:R-:W-:-:S03]  /*00a0*/  ISETP.GE.AND P3, PT, R0, 0x900, PT ;  /* 0x000009000000780c */ /* 0x002fc60003f66270 */
[----:B------:R-:W-:Y:S01]  /*00b0*/  IMAD R30, R15, 0x900, R0 ;  /* 0x000009000f1e7824 */ /* 0x000fe200078e0200 */
[----:B------:R-:W-:-:S03]  /*00c0*/  PRMT R27, RZ, 0x7610, R27 ;  /* 0x00007610ff1b7816 */ /* 0x000fc6000000001b */
[CC--:B------:R-:W-:Y:S01]  /*00d0*/  IMAD.WIDE R4, R30.reuse, R73.reuse, c[0x0][0x170] ;  /* 0x00005c001e047625 */ /* 0x0c0fe200078e0249 */
[C---:B------:R-:W-:Y:S02]  /*00e0*/  IADD3 R32, R30.reuse, 0x90000, RZ ;  /* 0x000900001e207810 */ /* 0x040fe40007ffe0ff */
[C---:B------:R-:W-:Y:S02]  /*00f0*/  IADD3 R34, R30.reuse, 0x120000, RZ ;  /* 0x001200001e227810 */ /* 0x040fe40007ffe0ff */
[----:B------:R-:W-:Y:S01]  /*0100*/  IADD3 R54, R30, 0x1b0000, RZ ;  /* 0x001b00001e367810 */ /* 0x000fe20007ffe0ff */
[-C--:B------:R-:W-:Y:S01]  /*0110*/  IMAD.WIDE R6, R32, R73.reuse, c[0x0][0x170] ;  /* 0x00005c0020067625 */ /* 0x080fe200078e0249 */
[C---:B------:R-:W-:Y:S01]  /*0120*/  IADD3 R72, R30.reuse, 0x240000, RZ ;  /* 0x002400001e487810 */ /* 0x040fe20007ffe0ff */
[----:B------:R0:W2:Y:S01]  /*0130*/  @!P3 LDG.E.EF.U16 R23, [R4.64] ;  /* 0x000000040417b981 */ /* 0x0000a2000c0e1500 */
[----:B------:R-:W-:Y:S01]  /*0140*/  IADD3 R22, R30, 0x2d0000, RZ ;  /* 0x002d00001e167810 */ /* 0x000fe20007ffe0ff */
[-C--:B------:R-:W-:Y:S01]  /*0150*/  IMAD.WIDE R8, R34, R73.reuse, c[0x0][0x170] ;  /* 0x00005c0022087625 */ /* 0x080fe200078e0249 */
[C---:B------:R-:W-:Y:S01]  /*0160*/  IADD3 R28, R30.reuse, 0x360000, RZ ;  /* 0x003600001e1c7810 */ /* 0x040fe20007ffe0ff */
[----:B------:R1:W3:Y:S01]  /*0170*/  @!P3 LDG.E.EF.U16 R26, [R6.64] ;  /* 0x00000004061ab981 */ /* 0x0002e2000c0e1500 */
[----:B------:R-:W-:Y:S01]  /*0180*/  IADD3 R36, R30, 0x3f0000, RZ ;  /* 0x003f00001e247810 */ /* 0x000fe20007ffe0ff */
[-C--:B------:R-:W-:Y:S01]  /*0190*/  IMAD.WIDE R10, R54, R73.reuse, c[0x0][0x170] ;  /* 0x00005c00360a7625 */ /* 0x080fe200078e0249 */
[----:B------:R-:W-:Y:S01]  /*01a0*/  PRMT R29, RZ, 0x7610, R29 ;  /* 0x00007610ff1d7816 */ /* 0x000fe2000000001d */
[----:B------:R4:W5:Y:S01]  /*01b0*/  @!P3 LDG.E.EF.U16 R24, [R8.64] ;  /* 0x000000040818b981 */ /* 0x000962000c0e1500 */
[----:B------:R-:W-:Y:S01]  /*01c0*/  PRMT R31, RZ, 0x7610, R31 ;  /* 0x00007610ff1f7816 */ /* 0x000fe2000000001f */
[-C--:B------:R-:W-:Y:S01]  /*01d0*/  IMAD.WIDE R16, R36, R73.reuse, c[0x0][0x170] ;  /* 0x00005c0024107625 */ /* 0x080fe200078e0249 */
[----:B------:R-:W-:Y:S01]  /*01e0*/  PRMT R33, RZ, 0x7610, R33 ;  /* 0x00007610ff217816 */ /* 0x000fe20000000021 */
[----:B------:R0:W5:Y:S02]  /*01f0*/  @!P3 LDG.E.EF.U16 R25, [R10.64] ;  /* 0x000000040a19b981 */ /* 0x000164000c0e1500 */
[----:B-1----:R-:W-:-:S03]  /*0200*/  IMAD.WIDE R6, R72, R73, c[0x0][0x170] ;  /* 0x00005c0048067625 */ /* 0x002fc600078e0249 */
[----:B------:R1:W5:Y:S01]  /*0210*/  @!P3 LDG.E.EF.U16 R33, [R16.64] ;  /* 0x000000041021b981 */ /* 0x000362000c0e1500 */
[----:B----4-:R-:W-:-:S03]  /*0220*/  IMAD.WIDE R8, R22, R73, c[0x0][0x170] ;  /* 0x00005c0016087625 */ /* 0x010fc600078e0249 */
[----:B------:R4:W5:Y:S01]  /*0230*/  @!P3 LDG.E.EF.U16 R27, [R6.64] ;  /* 0x00000004061bb981 */ /* 0x000962000c0e1500 */
[----:B0-----:R-:W-:-:S03]  /*0240*/  IMAD.WIDE R10, R28, R73, c[0x0][0x170] ;  /* 0x00005c001c0a7625 */ /* 0x001fc600078e0249 */
[----:B------:R0:W5:Y:S04]  /*0250*/  @!P3 LDG.E.EF.U16 R29, [R8.64] ;  /* 0x00000004081db981 */ /* 0x000168000c0e1500 */
[----:B------:R4:W5:Y:S01]  /*0260*/  @!P3 LDG.E.EF.U16 R31, [R10.64] ;  /* 0x000000040a1fb981 */ /* 0x000962000c0e1500 */
[----:B------:R-:W-:Y:S01]  /*0270*/  PRMT R61, RZ, 0x7610, R61 ;  /* 0x00007610ff3d7816 */ /* 0x000fe2000000003d */
[-C--:B-1----:R-:W-:Y:S01]  /*0280*/  IMAD.WIDE R16, R32, R73.reuse, c[0x0][0x160] ;  /* 0x0000580020107625 */ /* 0x082fe200078e0249 */
[----:B------:R-:W-:Y:S02]  /*0290*/  PRMT R63, RZ, 0x7610, R63 ;  /* 0x00007610ff3f7816 */ /* 0x000fe4000000003f */
[----:B------:R-:W-:Y:S01]  /*02a0*/  PRMT R65, RZ, 0x7610, R65 ;  /* 0x00007610ff417816 */ /* 0x000fe20000000041 */
[----:B0-----:R-:W-:Y:S01]  /*02b0*/  IMAD.WIDE R8, R30, R73, c[0x0][0x160] ;  /* 0x000058001e087625 */ /* 0x001fe200078e0249 */
[----:B------:R-:W-:-:S03]  /*02c0*/  MOV R3, 0x4 ;  /* 0x0000000400037802 */ /* 0x000fc60000000f00 */
[----:B----4-:R-:W-:Y:S01]  /*02d0*/  IMAD.WIDE R10, R30, R73, c[0x0][0x168] ;  /* 0x00005a001e0a7625 */ /* 0x010fe200078e0249 */
[----:B------:R-:W-:Y:S01]  /*02e0*/  CS2R R50, SRZ ;  /* 0x0000000000327805 */ /* 0x000fe2000001ff00 */
[----:B------:R-:W-:Y:S01]  /*02f0*/  PRMT R67, RZ, 0x7610, R67 ;  /* 0x00007610ff437816 */ /* 0x000fe20000000043 */
[----:B------:R0:W4:Y:S01]  /*0300*/  @!P3 LDG.E.EF.U16 R61, [R8.64] ;  /* 0x00000004083db981 */ /* 0x000122000c0e1500 */
[----:B------:R-:W-:Y:S01]  /*0310*/  PRMT R68, RZ, 0x7610, R68 ;  /* 0x00007610ff447816 */ /* 0x000fe20000000044 */
[----:B------:R-:W-:Y:S01]  /*0320*/  IMAD.WIDE R4, R0, R3, c[0x0][0x180] ;  /* 0x0000600000047625 */ /* 0x000fe200078e0203 */
[----:B------:R-:W-:Y:S01]  /*0330*/  PRMT R69, RZ, 0x7610, R69 ;  /* 0x00007610ff457816 */ /* 0x000fe20000000045 */
[----:B------:R1:W4:Y:S01]  /*0340*/  @!P3 LDG.E.EF.U16 R63, [R10.64] ;  /* 0x000000040a3fb981 */ /* 0x000322000c0e1500 */
[----:B------:R-:W-:Y:S01]  /*0350*/  PRMT R70, RZ, 0x7610, R70 ;  /* 0x00007610ff467816 */ /* 0x000fe20000000046 */
[-C--:B------:R-:W-:Y:S01]  /*0360*/  IMAD.WIDE R18, R32, R73.reuse, c[0x0][0x168] ;  /* 0x00005a0020127625 */ /* 0x080fe200078e0249 */
[----:B------:R-:W-:Y:S01]  /*0370*/  PRMT R71, RZ, 0x7610, R71 ;  /* 0x00007610ff477816 */ /* 0x000fe20000000047 */
[----:B------:R0:W4:Y:S01]  /*0380*/  @!P3 LDG.E.EF.U16 R65, [R16.64] ;  /* 0x000000041041b981 */ /* 0x000122000c0e1500 */
[----:B------:R-:W-:Y:S01]  /*0390*/  PRMT R47, RZ, 0x7610, R47 ;  /* 0x00007610ff2f7816 */ /* 0x000fe2000000002f */
[CC--:B------:R-:W-:Y:S01]  /*03a0*/  IMAD.WIDE R20, R34.reuse, R73.reuse, c[0x0][0x160] ;  /* 0x0000580022147625 */ /* 0x0c0fe200078e0249 */
[----:B------:R-:W-:Y:S01]  /*03b0*/  PRMT R49, RZ, 0x7610, R49 ;  /* 0x00007610ff317816 */ /* 0x000fe20000000031 */
[----:B------:R1:W4:Y:S02]  /*03c0*/  @!P3 LDG.E.EL R51, [R4.64] ;  /* 0x000000040433b981 */ /* 0x000324000c2e1900 */
[-C--:B------:R-:W-:Y:S01]  /*03d0*/  IMAD.WIDE R6, R34, R73.reuse, c[0x0][0x168] ;  /* 0x00005a0022067625 */ /* 0x080fe200078e0249 */
[----:B------:R-:W-:Y:S01]  /*03e0*/  PRMT R56, RZ, 0x7610, R56 ;  /* 0x00007610ff387816 */ /* 0x000fe20000000038 */
[----:B------:R1:W4:Y:S02]  /*03f0*/  @!P3 LDG.E.EF.U16 R67, [R18.64] ;  /* 0x000000041243b981 */ /* 0x000324000c0e1500 */
[CC--:B0-----:R-:W-:Y:S01]  /*0400*/  IMAD.WIDE R8, R54.reuse, R73.reuse, c[0x0][0x160] ;  /* 0x0000580036087625 */ /* 0x0c1fe200078e0249 */
[----:B------:R-:W-:Y:S01]  /*0410*/  PRMT R45, RZ, 0x7610, R45 ;  /* 0x00007610ff2d7816 */ /* 0x000fe2000000002d */
[----:B------:R0:W4:Y:S02]  /*0420*/  @!P3 LDG.E.EF.U16 R68, [R20.64] ;  /* 0x000000041444b981 */ /* 0x000124000c0e1500 */
[-C--:B-1----:R-:W-:Y:S01]  /*0430*/  IMAD.WIDE R10, R54, R73.reuse, c[0x0][0x168] ;  /* 0x00005a00360a7625 */ /* 0x082fe200078e0249 */
[----:B------:R-:W-:Y:S01]  /*0440*/  PRMT R57, RZ, 0x7610, R57 ;  /* 0x00007610ff397816 */ /* 0x000fe20000000039 */
[----:B------:R1:W4:Y:S02]  /*0450*/  @!P3 LDG.E.EF.U16 R69, [R6.64] ;  /* 0x000000040645b981 */ /* 0x000324000c0e1500 */
[-C--:B------:R-:W-:Y:S01]  /*0460*/  IMAD.WIDE R16, R72, R73.reuse, c[0x0][0x160] ;  /* 0x0000580048107625 */ /* 0x080fe200078e0249 */
[----:B------:R-:W-:Y:S01]  /*0470*/  PRMT R58, RZ, 0x7610, R58 ;  /* 0x00007610ff3a7816 */ /* 0x000fe2000000003a */
[----:B------:R0:W4:Y:S01]  /*0480*/  @!P3 LDG.E.EF.U16 R70, [R8.64] ;  /* 0x000000040846b981 */ /* 0x000122000c0e1500 */
[----:B------:R-:W-:Y:S01]  /*0490*/  PRMT R59, RZ, 0x7610, R59 ;  /* 0x00007610ff3b7816 */ /* 0x000fe2000000003b */
[-C--:B------:R-:W-:Y:S01]  /*04a0*/  IMAD.WIDE R18, R22, R73.reuse, c[0x0][0x160] ;  /* 0x0000580016127625 */ /* 0x080fe200078e0249 */
[----:B------:R-:W-:Y:S01]  /*04b0*/  PRMT R38, RZ, 0x7610, R38 ;  /* 0x00007610ff267816 */ /* 0x000fe20000000026 */
[----:B------:R0:W4:Y:S01]  /*04c0*/  @!P3 LDG.E.EF.U16 R71, [R10.64] ;  /* 0x000000040a47b981 */ /* 0x000122000c0e1500 */
[----:B------:R-:W-:Y:S01]  /*04d0*/  SHF.L.U32 R40, R15, 0x1, RZ ;  /* 0x000000010f287819 */ /* 0x000fe200000006ff */
[----:B------:R-:W-:-:S02]  /*04e0*/  IMAD.WIDE R4, R28, R73, c[0x0][0x160] ;  /* 0x000058001c047625 */ /* 0x000fc400078e0249 */
[----:B------:R0:W4:Y:S02]  /*04f0*/  @!P3 LDG.E.EF.U16 R47, [R16.64] ;  /* 0x00000004102fb981 */ /* 0x000124000c0e1500 */
[-C--:B-1----:R-:W-:Y:S01]  /*0500*/  IMAD.WIDE R6, R36, R73.reuse, c[0x0][0x160] ;  /* 0x0000580024067625 */ /* 0x082fe200078e0249 */
[----:B------:R-:W-:Y:S01]  /*0510*/  MOV R48, RZ ;  /* 0x000000ff00307202 */ /* 0x000fe20000000f00 */
[----:B------:R1:W4:Y:S02]  /*0520*/  @!P3 LDG.E.EF.U16 R49, [R18.64] ;  /* 0x000000041231b981 */ /* 0x000324000c0e1500 */
[-C--:B0-----:R-:W-:Y:S02]  /*0530*/  IMAD.WIDE R8, R72, R73.reuse, c[0x0][0x168] ;  /* 0x00005a0048087625 */ /* 0x081fe400078e0249 */
[----:B------:R0:W4:Y:S02]  /*0540*/  @!P3 LDG.E.EF.U16 R56, [R4.64] ;  /* 0x000000040438b981 */ /* 0x000124000c0e1500 */
[----:B------:R-:W-:-:S02]  /*0550*/  IMAD.WIDE R10, R22, R73, c[0x0][0x168] ;  /* 0x00005a00160a7625 */ /* 0x000fc400078e0249 */
[----:B------:R0:W4:Y:S02]  /*0560*/  @!P3 LDG.E.EF.U16 R45, [R6.64] ;  /* 0x00000004062db981 */ /* 0x000124000c0e1500 */
[-C--:B------:R-:W-:Y:S02]  /*0570*/  IMAD.WIDE R16, R28, R73.reuse, c[0x0][0x168] ;  /* 0x00005a001c107625 */ /* 0x080fe400078e0249 */
[----:B------:R0:W4:Y:S02]  /*0580*/  @!P3 LDG.E.EF.U16 R57, [R8.64] ;  /* 0x000000040839b981 */ /* 0x000124000c0e1500 */
[----:B------:R-:W-:Y:S02]  /*0590*/  IMAD.WIDE R20, R36, R73, c[0x0][0x168] ;  /* 0x00005a0024147625 */ /* 0x000fe400078e0249 */
[----:B------:R0:W4:Y:S01]  /*05a0*/  @!P3 LDG.E.EF.U16 R58, [R10.64] ;  /* 0x000000040a3ab981 */ /* 0x000122000c0e1500 */
[----:B------:R-:W-:-:S03]  /*05b0*/  MOV R66, RZ ;  /* 0x000000ff00427202 */ /* 0x000fc60000000f00 */
[----:B------:R1:W4:Y:S01]  /*05c0*/  @!P3 LDG.E.EF.U16 R59, [R16.64] ;  /* 0x00000004103bb981 */ /* 0x000322000c0e1500 */
[----:B------:R-:W-:-:S03]  /*05d0*/  MOV R44, RZ ;  /* 0x000000ff002c7202 */ /* 0x000fc60000000f00 */
[----:B------:R1:W4:Y:S01]  /*05e0*/  @!P3 LDG.E.EF.U16 R38, [R20.64] ;  /* 0x000000041426b981 */ /* 0x000322000c0e1500 */
[----:B0-----:R-:W-:-:S04]  /*05f0*/  IMAD.WIDE R10, R30, R3, c[0x0][0x188] ;  /* 0x000062001e0a7625 */ /* 0x001fc800078e0203 */
[----:B-1----:R-:W-:Y:S01]  /*0600*/  IMAD.WIDE R16, R32, R3, c[0x0][0x188] ;  /* 0x0000620020107625 */ /* 0x002fe200078e0203 */
[----:B------:R-:W-:-:S03]  /*0610*/  MOV R62, RZ ;  /* 0x000000ff003e7202 */ /* 0x000fc60000000f00 */
[----:B------:R-:W-:Y:S01]  /*0620*/  IMAD.WIDE R20, R34, R3, c[0x0][0x188] ;  /* 0x0000620022147625 */ /* 0x000fe200078e0203 */
[----:B------:R-:W-:-:S03]  /*0630*/  MOV R60, RZ ;  /* 0x000000ff003c7202 */ /* 0x000fc60000000f00 */
[-C--:B------:R-:W-:Y:S01]  /*0640*/  IMAD.WIDE R4, R54, R3.reuse, c[0x0][0x188] ;  /* 0x0000620036047625 */ /* 0x080fe200078e0203 */
[----:B------:R-:W-:Y:S02]  /*0650*/  MOV R64, RZ ;  /* 0x000000ff00407202 */ /* 0x000fe40000000f00 */
[----:B------:R-:W-:Y:S01]  /*0660*/  MOV R46, RZ ;  /* 0x000000ff002e7202 */ /* 0x000fe20000000f00 */
[----:B------:R-:W-:-:S04]  /*0670*/  IMAD.WIDE R6, R72, R3, c[0x0][0x188] ;  /* 0x0000620048067625 */ /* 0x000fc800078e0203 */
[----:B------:R-:W-:Y:S01]  /*0680*/  IMAD.WIDE R8, R22, R3, c[0x0][0x188] ;  /* 0x0000620016087625 */ /* 0x000fe200078e0203 */
[----:B--2---:R-:W-:Y:S02]  /*0690*/  SEL R23, R23, RZ, !P3 ;  /* 0x000000ff17177207 */ /* 0x004fe40005800000 */
[----:B---3--:R-:W-:Y:S02]  /*06a0*/  SEL R35, R26, RZ, !P3 ;  /* 0x000000ff1a237207 */ /* 0x008fe40005800000 */
[----:B-----5:R-:W-:Y:S02]  /*06b0*/  SEL R37, R24, RZ, !P3 ;  /* 0x000000ff18257207 */ /* 0x020fe40005800000 */
[----:B------:R-:W-:Y:S01]  /*06c0*/  SEL R25, R25, RZ, !P3 ;  /* 0x000000ff19197207 */ /* 0x000fe20005800000 */
[----:B------:R-:W-:Y:S01]  /*06d0*/  STS.U16 [R40], R23 ;  /* 0x0000001728007388 */ /* 0x000fe20000000400 */
[----:B------:R-:W-:-:S03]  /*06e0*/  SEL R33, R33, RZ, !P3 ;  /* 0x000000ff21217207 */ /* 0x000fc60005800000 */
[----:B------:R-:W-:Y:S01]  /*06f0*/  STS.U16 [R40+0x200], R35 ;  /* 0x0002002328007388 */ /* 0x000fe20000000400 */
[----:B------:R-:W-:-:S03]  /*0700*/  SEL R27, R27, RZ, !P3 ;  /* 0x000000ff1b1b7207 */ /* 0x000fc60005800000 */
[----:B------:R-:W-:Y:S01]  /*0710*/  STS.U16 [R40+0x400], R37 ;  /* 0x0004002528007388 */ /* 0x000fe20000000400 */
[----:B------:R-:W-:-:S03]  /*0720*/  SEL R29, R29, RZ, !P3 ;  /* 0x000000ff1d1d7207 */ /* 0x000fc60005800000 */
[----:B------:R-:W-:Y:S01]  /*0730*/  STS.U16 [R40+0x600], R25 ;  /* 0x0006001928007388 */ /* 0x000fe20000000400 */
[----:B------:R-:W-:-:S03]  /*0740*/  SEL R31, R31, RZ, !P3 ;  /* 0x000000ff1f1f7207 */ /* 0x000fc60005800000 */
[----:B------:R-:W-:Y:S06]  /*0750*/  BAR.SYNC 0x0 ;  /* 0x0000000000007b1d */ /* 0x000fec0000000000 */
[----:B------:R-:W0:Y:S04]  /*0760*/  LDS.64 R18, [R15.X8] ;  /* 0x000000000f127984 */ /* 0x000e280000008a00 */
[----:B------:R-:W-:Y:S06]  /*0770*/  BAR.SYNC 0x0 ;  /* 0x0000000000007b1d */ /* 0x000fec0000000000 */
[----:B------:R-:W-:Y:S04]  /*0780*/  STS.U16 [R40], R27 ;  /* 0x0000001b28007388 */ /* 0x000fe80000000400 */
[----:B------:R-:W-:Y:S04]  /*0790*/  STS.U16 [R40+0x200], R29 ;  /* 0x0002001d28007388 */ /* 0x000fe80000000400 */
[----:B------:R-:W-:Y:S04]  /*07a0*/  STS.U16 [R40+0x400], R31 ;  /* 0x0004001f28007388 */ /* 0x000fe80000000400 */
[----:B------:R-:W-:Y:S04]  /*07b0*/  STS.U16 [R40+0x600], R33 ;  /* 0x0006002128007388 */ /* 0x000fe80000000400 */
[----:B------:R-:W-:Y:S06]  /*07c0*/  BAR.SYNC 0x0 ;  /* 0x0000000000007b1d */ /* 0x000fec0000000000 */
[----:B------:R1:W2:Y:S04]  /*07d0*/  @!P3 LDG.E.EF R48, [R10.64] ;  /* 0x000000040a30b981 */ /* 0x0002a8000c0e1900 */
[----:B------:R3:W5:Y:S04]  /*07e0*/  @!P3 LDG.E.EF R50, [R16.64] ;  /* 0x000000041032b981 */ /* 0x000768000c0e1900 */
[----:B------:R0:W4:Y:S01]  /*07f0*/  @!P3 LDG.E.EF R66, [R20.64] ;  /* 0x000000041442b981 */ /* 0x000122000c0e1900 */
[----:B-1----:R-:W-:-:S03]  /*0800*/  IMAD.WIDE R10, R28, R3, c[0x0][0x188] ;  /* 0x000062001c0a7625 */ /* 0x002fc600078e0203 */
[----:B------:R1:W4:Y:S01]  /*0810*/  @!P3 LDG.E.EF R44, [R4.64] ;  /* 0x00000004042cb981 */ /* 0x000322000c0e1900 */
[----:B---3--:R-:W-:-:S03]  /*0820*/  IMAD.WIDE R16, R36, R3, c[0x0][0x188] ;  /* 0x0000620024107625 */ /* 0x008fc600078e0203 */
[----:B------:R1:W3:Y:S04]  /*0830*/  @!P3 LDG.E.EF R62, [R6.64] ;  /* 0x00000004063eb981 */ /* 0x0002e8000c0e1900 */
[----:B------:R1:W3:Y:S04]  /*0840*/  @!P3 LDG.E.EF R60, [R8.64] ;  /* 0x00000004083cb981 */ /* 0x0002e8000c0e1900 */
[----:B------:R1:W3:Y:S04]  /*0850*/  @!P3 LDG.E.EF R64, [R10.64] ;  /* 0x000000040a40b981 */ /* 0x0002e8000c0e1900 */
[----:B------:R1:W3:Y:S01]  /*0860*/  @!P3 LDG.E.EF R46, [R16.64] ;  /* 0x00000004102eb981 */ /* 0x0002e2000c0e1900 */
[----:B0-----:R-:W-:-:S05]  /*0870*/  SHF.L.U32 R20, R15, 0x2, RZ ;  /* 0x000000020f147819 */ /* 0x001fca00000006ff */
[----:B------:R-:W-:Y:S01]  /*0880*/  IMAD.WIDE.U32 R20, R20, R3, c[0x0][0x178] ;  /* 0x00005e0014147625 */ /* 0x000fe200078e0003 */
[----:B------:R-:W-:Y:S01]  /*0890*/  PRMT R42, RZ, 0x7610, R42 ;  /* 0x00007610ff2a7816 */ /* 0x000fe2000000002a */
[----:B-1----:R-:W0:Y:S04]  /*08a0*/  LDS.64 R16, [R15.X8] ;  /* 0x000000000f107984 */ /* 0x002e280000008a00 */
[----:B------:R1:W3:Y:S01]  /*08b0*/  LDG.E.EL.128 R8, [R20.64] ;  /* 0x0000000414087981 */ /* 0x0002e2000c2e1d00 */
[----:B------:R-:W-:-:S03]  /*08c0*/  PRMT R41, RZ, 0x7610, R41 ;  /* 0x00007610ff297816 */ /* 0x000fc60000000029 */
[----:B------:R1:W3:Y:S01]  /*08d0*/  LDG.E.EL.128 R4, [R20.64+0x1000] ;  /* 0x0010000414047981 */ /* 0x0002e2000c2e1d00 */
[----:B------:R-:W-:-:S03]  /*08e0*/  IMAD.WIDE R32, R32, R73, c[0x0][0x198] ;  /* 0x0000660020207625 */ /* 0x000fc600078e0249 */
[----:B------:R-:W-:Y:S06]  /*08f0*/  BAR.SYNC 0x0 ;  /* 0x0000000000007b1d */ /* 0x000fec0000000000 */
[-C--:B------:R-:W-:Y:S01]  /*0900*/  IMAD.WIDE R30, R30, R73.reuse, c[0x0][0x198] ;  /* 0x000066001e1e7625 */ /* 0x080fe200078e0249 */
[----:B------:R-:W-:Y:S02]  /*0910*/  PRMT R52, RZ, 0x7610, R52 ;  /* 0x00007610ff347816 */ /* 0x000fe40000000034 */
[----:B------:R-:W-:Y:S01]  /*0920*/  PRMT R43, RZ, 0x7610, R43 ;  /* 0x00007610ff2b7816 */ /* 0x000fe2000000002b */
[----:B------:R-:W-:Y:S01]  /*0930*/  IMAD.WIDE R34, R34, R73, c[0x0][0x198] ;  /* 0x0000660022227625 */ /* 0x000fe200078e0249 */
[----:B------:R-:W-:-:S03]  /*0940*/  PRMT R40, RZ, 0x7610, R40 ;  /* 0x00007610ff287816 */ /* 0x000fc60000000028 */
[-C--:B------:R-:W-:Y:S01]  /*0950*/  IMAD.WIDE R54, R54, R73.reuse, c[0x0][0x198] ;  /* 0x0000660036367625 */ /* 0x080fe200078e0249 */
[----:B------:R-:W-:Y:S02]  /*0960*/  PRMT R39, RZ, 0x7610, R39 ;  /* 0x00007610ff277816 */ /* 0x000fe40000000027 */
[----:B------:R-:W-:Y:S01]  /*0970*/  PRMT R37, RZ, 0x7610, R37 ;  /* 0x00007610ff257816 */ /* 0x000fe20000000025 */
[----:B-1----:R-:W-:Y:S01]  /*0980*/  IMAD.WIDE R20, R72, R73, c[0x0][0x198] ;  /* 0x0000660048147625 */ /* 0x002fe200078e0249 */
[----:B------:R-:W-:-:S03]  /*0990*/  PRMT R53, RZ, 0x7610, R53 ;  /* 0x00007610ff357816 */ /* 0x000fc60000000035 */
[----:B------:R-:W-:-:S04]  /*09a0*/  IMAD.WIDE R22, R22, R73, c[0x0][0x198] ;  /* 0x0000660016167625 */ /* 0x000fc800078e0249 */
[----:B------:R-:W-:Y:S01]  /*09b0*/  IMAD.WIDE R28, R28, R73, c[0x0][0x198] ;  /* 0x000066001c1c7625 */ /* 0x000fe200078e0249 */
[----:B--2---:R-:W-:Y:S02]  /*09c0*/  SEL R48, R48, RZ, !P3 ;  /* 0x000000ff30307207 */ /* 0x004fe40005800000 */
[----:B-----5:R-:W-:Y:S02]  /*09d0*/  SEL R50, R50, RZ, !P3 ;  /* 0x000000ff32327207 */ /* 0x020fe40005800000 */
[----:B----4-:R-:W-:Y:S02]  /*09e0*/  SEL R66, R66, RZ, !P3 ;  /* 0x000000ff42427207 */ /* 0x010fe40005800000 */
[----:B------:R-:W-:Y:S01]  /*09f0*/  SEL R44, R44, RZ, !P3 ;  /* 0x000000ff2c2c7207 */ /* 0x000fe20005800000 */
[----:B------:R-:W-:Y:S01]  /*0a00*/  STS [R15.X4], R48 ;  /* 0x000000300f007388 */ /* 0x000fe20000004800 */
[----:B---3--:R-:W-:-:S03]  /*0a10*/  SEL R62, R62, RZ, !P3 ;  /* 0x000000ff3e3e7207 */ /* 0x008fc60005800000 */
[----:B------:R-:W-:Y:S01]  /*0a20*/  STS [R15.X4+0x400], R50 ;  /* 0x000400320f007388 */ /* 0x000fe20000004800 */
[----:B------:R-:W-:-:S03]  /*0a30*/  SEL R60, R60, RZ, !P3 ;  /* 0x000000ff3c3c7207 */ /* 0x000fc60005800000 */
[----:B------:R-:W-:Y:S01]  /*0a40*/  STS [R15.X4+0x800], R66 ;  /* 0x000800420f007388 */ /* 0x000fe20000004800 */
[----:B------:R-:W-:-:S03]  /*0a50*/  SEL R64, R64, RZ, !P3 ;  /* 0x000000ff40407207 */ /* 0x000fc60005800000 */
[----:B------:R-:W-:Y:S01]  /*0a60*/  STS [R15.X4+0xc00], R44 ;  /* 0x000c002c0f007388 */ /* 0x000fe20000004800 */
[----:B------:R-:W-:-:S03]  /*0a70*/  SEL R46, R46, RZ, !P3 ;  /* 0x000000ff2e2e7207 */ /* 0x000fc60005800000 */
[----:B------:R-:W-:Y:S06]  /*0a80*/  BAR.SYNC 0x0 ;  /* 0x0000000000007b1d */ /* 0x000fec0000000000 */
[----:B------:R-:W-:Y:S04]  /*0a90*/  LDS.128 R24, [R15.X16] ;  /* 0x000000000f187984 */ /* 0x000fe8000000cc00 */
[----:B------:R-:W-:Y:S06]  /*0aa0*/  BAR.SYNC 0x0 ;  /* 0x0000000000007b1d */ /* 0x000fec0000000000 */
[----:B------:R-:W-:Y:S04]  /*0ab0*/  STS [R15.X4], R62 ;  /* 0x0000003e0f007388 */ /* 0x000fe80000004800 */
[----:B------:R-:W-:Y:S04]  /*0ac0*/  STS [R15.X4+0x400], R60 ;  /* 0x0004003c0f007388 */ /* 0x000fe80000004800 */
[----:B------:R-:W-:Y:S04]  /*0ad0*/  STS [R15.X4+0x800], R64 ;  /* 0x000800400f007388 */ /* 0x000fe80000004800 */
[----:B------:R-:W-:Y:S04]  /*0ae0*/  STS [R15.X4+0xc00], R46 ;  /* 0x000c002e0f007388 */ /* 0x000fe80000004800 */
[----:B------:R-:W-:Y:S06]  /*0af0*/  BAR.SYNC 0x0 ;  /* 0x0000000000007b1d */ /* 0x000fec0000000000 */
[----:B------:R1:W2:Y:S04]  /*0b00*/  @!P3 LDG.E.EF.U16 R42, [R32.64] ;  /* 0x00000004202ab981 */ /* 0x0002a8000c0e1500 */
[----:B------:R3:W4:Y:S04]  /*0b10*/  @!P3 LDG.E.EF.U16 R41, [R30.64] ;  /* 0x000000041e29b981 */ /* 0x000728000c0e1500 */
[----:B------:R5:W4:Y:S04]  /*0b20*/  @!P3 LDG.E.EF.U16 R52, [R34.64] ;  /* 0x000000042234b981 */ /* 0x000b28000c0e1500 */
[----:B------:R0:W4:Y:S01]  /*0b30*/  @!P3 LDG.E.EF.U16 R43, [R54.64] ;  /* 0x00000004362bb981 */ /* 0x000122000c0e1500 */
[----:B---3--:R-:W-:-:S03]  /*0b40*/  IMAD.WIDE R30, R36, R73, c[0x0][0x198] ;  /* 0x00006600241e7625 */ /* 0x008fc600078e0249 */
[----:B------:R3:W4:Y:S04]  /*0b50*/  @!P3 LDG.E.EF.U16 R39, [R20.64] ;  /* 0x000000041427b981 */ /* 0x000728000c0e1500 */
[----:B------:R0:W4:Y:S04]  /*0b60*/  @!P3 LDG.E.EF.U16 R40, [R30.64] ;  /* 0x000000041e28b981 */ /* 0x000128000c0e1500 */
[----:B------:R0:W4:Y:S04]  /*0b70*/  @!P3 LDG.E.EF.U16 R37, [R22.64] ;  /* 0x000000041625b981 */ /* 0x000128000c0e1500 */
[----:B------:R0:W4:Y:S01]  /*0b80*/  @!P3 LDG.E.EF.U16 R53, [R28.64] ;  /* 0x000000041c35b981 */ /* 0x000122000c0e1500 */
[----:B------:R-:W-:-:S02]  /*0b90*/  SEL R65, R65, RZ, !P3 ;  /* 0x000000ff41417207 */ /* 0x000fc40005800000 */
[----:B------:R-:W-:Y:S02]  /*0ba0*/  SEL R67, R67, RZ, !P3 ;  /* 0x000000ff43437207 */ /* 0x000fe40005800000 */
[----:B------:R-:W-:Y:S02]  /*0bb0*/  SEL R68, R68, RZ, !P3 ;  /* 0x000000ff44447207 */ /* 0x000fe40005800000 */
[----:B------:R-:W-:Y:S02]  /*0bc0*/  SEL R69, R69, RZ, !P3 ;  /* 0x000000ff45457207 */ /* 0x000fe40005800000 */
[----:B------:R-:W-:Y:S02]  /*0bd0*/  SEL R71, R71, RZ, !P3 ;  /* 0x000000ff47477207 */ /* 0x000fe40005800000 */
[----:B------:R-:W-:Y:S02]  /*0be0*/  SHF.L.U32 R65, R65, 0x10, RZ ;  /* 0x0000001041417819 */ /* 0x000fe400000006ff */
[----:B---3--:R-:W-:-:S02]  /*0bf0*/  SHF.L.U32 R20, R67, 0x10, RZ ;  /* 0x0000001043147819 */ /* 0x008fc400000006ff */
[----:B------:R-:W-:Y:S02]  /*0c00*/  SEL R70, R70, RZ, !P3 ;  /* 0x000000ff46467207 */ /* 0x000fe40005800000 */
[----:B------:R-:W-:Y:S02]  /*0c10*/  SHF.L.U32 R68, R68, 0x10, RZ ;  /* 0x0000001044447819 */ /* 0x000fe400000006ff */
[----:B------:R-:W-:Y:S02]  /*0c20*/  SHF.L.U32 R69, R69, 0x10, RZ ;  /* 0x0000001045457819 */ /* 0x000fe400000006ff */
[----:B------:R-:W-:Y:S01]  /*0c30*/  SHF.L.U32 R21, R71, 0x10, RZ ;  /* 0x0000001047157819 */ /* 0x000fe200000006ff */
[----:B------:R-:W-:Y:S01]  /*0c40*/  FADD R71, R65, R20 ;  /* 0x0000001441477221 */ /* 0x000fe20000000000 */
[----:B------:R-:W-:Y:S02]  /*0c50*/  SEL R49, R49, RZ, !P3 ;  /* 0x000000ff31317207 */ /* 0x000fe40005800000 */
[----:B------:R-:W-:-:S02]  /*0c60*/  SEL R58, R58, RZ, !P3 ;  /* 0x000000ff3a3a7207 */ /* 0x000fc40005800000 */
[----:B------:R-:W-:Y:S02]  /*0c70*/  SEL R47, R47, RZ, !P3 ;  /* 0x000000ff2f2f7207 */ /* 0x000fe40005800000 */
[----:B------:R-:W-:Y:S02]  /*0c80*/  SEL R57, R57, RZ, !P3 ;  /* 0x000000ff39397207 */ /* 0x000fe40005800000 */
[----:B------:R-:W-:Y:S02]  /*0c90*/  SEL R45, R45, RZ, !P3 ;  /* 0x000000ff2d2d7207 */ /* 0x000fe40005800000 */
[----:B------:R-:W-:Y:S01]  /*0ca0*/  PRMT R20, R18, 0x7632, R20 ;  /* 0x0000763212147816 */ /* 0x000fe20000000014 */
[----:B------:R-:W-:Y:S01]  /*0cb0*/  FADD R73, R68, R69 ;  /* 0x0000004544497221 */ /* 0x000fe20000000000 */
[----:B------:R-:W-:Y:S02]  /*0cc0*/  SHF.L.U32 R70, R70, 0x10, RZ ;  /* 0x0000001046467819 */ /* 0x000fe400000006ff */
[----:B------:R-:W-:-:S02]  /*0cd0*/  SHF.L.U32 R49, R49, 0x10, RZ ;  /* 0x0000001031317819 */ /* 0x000fc400000006ff */
[----:B------:R-:W-:Y:S02]  /*0ce0*/  SHF.L.U32 R58, R58, 0x10, RZ ;  /* 0x000000103a3a7819 */ /* 0x000fe400000006ff */
[----:B------:R-:W-:Y:S02]  /*0cf0*/  SHF.L.U32 R47, R47, 0x10, RZ ;  /* 0x000000102f2f7819 */ /* 0x000fe400000006ff */
[----:B------:R-:W-:Y:S02]  /*0d00*/  SHF.L.U32 R68, R57, 0x10, RZ ;  /* 0x0000001039447819 */ /* 0x000fe400000006ff */
[----:B------:R-:W-:Y:S02]  /*0d10*/  SHF.L.U32 R74, R45, 0x10, RZ ;  /* 0x000000102d4a7819 */ /* 0x000fe400000006ff */
[----:B------:R-:W-:Y:S02]  /*0d20*/  SHF.L.U32 R45, R18, 0x10, RZ ;  /* 0x00000010122d7819 */ /* 0x000fe400000006ff */
[----:B------:R-:W-:Y:S01]  /*0d30*/  SHF.L.U32 R20, R20, 0x10, RZ ;  /* 0x0000001014147819 */ /* 0x000fe200000006ff */
[----:B------:R-:W-:Y:S01]  /*0d40*/  FADD R76, R70, R21 ;  /* 0x00000015464c7221 */ /* 0x000fe20000000000 */
[----:B------:R-:W-:Y:S01]  /*0d50*/  SEL R38, R38, RZ, !P3 ;  /* 0x000000ff26267207 */ /* 0x000fe20005800000 */
[----:B------:R-:W-:Y:S01]  /*0d60*/  FADD R70, R49, R58 ;  /* 0x0000003a31467221 */ /* 0x000fe20000000000 */
[----:B------:R-:W-:Y:S01]  /*0d70*/  SEL R63, R63, RZ, !P3 ;  /* 0x000000ff3f3f7207 */ /* 0x000fe20005800000 */
[----:B------:R-:W-:Y:S01]  /*0d80*/  FADD R68, R47, R68 ;  /* 0x000000442f447221 */ /* 0x000fe20000000000 */
[----:B------:R-:W-:Y:S01]  /*0d90*/  SHF.L.U32 R49, R19, 0x10, RZ ;  /* 0x0000001013317819 */ /* 0x000fe200000006ff */
[----:B------:R-:W-:Y:S01]  /*0da0*/  FMUL R45, R8, R45 ;  /* 0x0000002d082d7220 */ /* 0x000fe20000400000 */
[----:B0-----:R-:W-:Y:S01]  /*0db0*/  SHF.L.U32 R23, R38, 0x10, RZ ;  /* 0x0000001026177819 */ /* 0x001fe200000006ff */
[----:B------:R-:W-:Y:S01]  /*0dc0*/  FMUL R47, R9, R20 ;  /* 0x00000014092f7220 */ /* 0x000fe20000400000 */
[----:B------:R-:W-:-:S02]  /*0dd0*/  PRMT R8, R16, 0x7632, R8 ;  /* 0x0000763210087816 */ /* 0x000fc40000000008 */
[----:B------:R-:W-:Y:S02]  /*0de0*/  PRMT R9, R17, 0x7632, R9 ;  /* 0x0000763211097816 */ /* 0x000fe40000000009 */
[----:B------:R-:W-:Y:S01]  /*0df0*/  SHF.L.U32 R38, R15, 0x2, RZ ;  /* 0x000000020f267819 */ /* 0x000fe200000006ff */
[----:B------:R-:W-:Y:S01]  /*0e00*/  FMUL R49, R10, R49 ;  /* 0x000000310a317220 */ /* 0x000fe20000400000 */
[----:B-1----:R-:W-:Y:S02]  /*0e10*/  SHF.L.U32 R32, R63, 0x10, RZ ;  /* 0x000000103f207819 */ /* 0x002fe400000006ff */
[----:B------:R-:W-:Y:S02]  /*0e20*/  SHF.L.U32 R63, R16, 0x10, RZ ;  /* 0x00000010103f7819 */ /* 0x000fe400000006ff */
[----:B------:R-:W-:Y:S02]  /*0e30*/  SHF.L.U32 R10, R8, 0x10, RZ ;  /* 0x00000010080a7819 */ /* 0x000fe400000006ff */
[----:B------:R-:W-:Y:S01]  /*0e40*/  SHF.L.U32 R16, R9, 0x10, RZ ;  /* 0x0000001009107819 */ /* 0x000fe200000006ff */
[----:B------:R-:W-:Y:S01]  /*0e50*/  IMAD.WIDE.U32 R8, R38, R3, c[0x0][0x190] ;  /* 0x0000640026087625 */ /* 0x000fe200078e0003 */
[----:B------:R-:W-:-:S04]  /*0e60*/  SEL R61, R61, RZ, !P3 ;  /* 0x000000ff3d3d7207 */ /* 0x000fc80005800000 */
[----:B------:R0:W3:Y:S01]  /*0e70*/  LDG.E.EL.128 R28, [R8.64] ;  /* 0x00000004081c7981 */ /* 0x0000e2000c2e1d00 */
[----:B------:R-:W-:-:S05]  /*0e80*/  SHF.L.U32 R61, R61, 0x10, RZ ;  /* 0x000000103d3d7819 */ /* 0x000fca00000006ff */
[----:B------:R-:W-:Y:S02]  /*0e90*/  FADD R75, R61, R32 ;  /* 0x000000203d4b7221 */ /* 0x000fe40000000000 */
[----:B-----5:R0:W5:Y:S01]  /*0ea0*/  LDG.E.EL.128 R32, [R8.64+0x1000] ;  /* 0x0010000408207981 */ /* 0x020162000c2e1d00 */
[----:B------:R-:W-:Y:S01]  /*0eb0*/  PRMT R21, R19, 0x7632, R21 ;  /* 0x0000763213157816 */ /* 0x000fe20000000015 */
[----:B------:R-:W-:Y:S01]  /*0ec0*/  FMUL R67, R10, R5 ;  /* 0x000000050a437220 */ /* 0x000fe20000400000 */
[----:B------:R-:W-:Y:S02]  /*0ed0*/  SEL R56, R56, RZ, !P3 ;  /* 0x000000ff38387207 */ /* 0x000fe40005800000 */
[----:B------:R-:W-:Y:S02]  /*0ee0*/  SEL R59, R59, RZ, !P3 ;  /* 0x000000ff3b3b7207 */ /* 0x000fe40005800000 */
[----:B------:R-:W-:Y:S01]  /*0ef0*/  SHF.L.U32 R10, R15, 0x1, RZ ;  /* 0x000000010f0a7819 */ /* 0x000fe200000006ff */
[----:B------:R-:W-:Y:S01]  /*0f00*/  FADD R74, R74, R23 ;  /* 0x000000174a4a7221 */ /* 0x000fe20000000000 */
[----:B------:R-:W-:-:S02]  /*0f10*/  SHF.L.U32 R18, R21, 0x10, RZ ;  /* 0x0000001015127819 */ /* 0x000fc400000006ff */
[----:B------:R-:W-:Y:S01]  /*0f20*/  LDS.128 R20, [R15.X16] ;  /* 0x000000000f147984 */ /* 0x000fe2000000cc00 */
[----:B------:R-:W-:Y:S02]  /*0f30*/  SHF.L.U32 R56, R56, 0x10, RZ ;  /* 0x0000001038387819 */ /* 0x000fe400000006ff */
[----:B------:R-:W-:Y:S01]  /*0f40*/  SHF.L.U32 R59, R59, 0x10, RZ ;  /* 0x000000103b3b7819 */ /* 0x000fe200000006ff */
[----:B------:R-:W-:Y:S01]  /*0f50*/  FMUL R63, R63, R4 ;  /* 0x000000043f3f7220 */ /* 0x000fe20000400000 */
[----:B------:R-:W-:-:S03]  /*0f60*/  SHF.L.U32 R65, R17, 0x10, RZ ;  /* 0x0000001011417819 */ /* 0x000fc600000006ff */
[----:B------:R-:W-:Y:S01]  /*0f70*/  FADD R72, R56, R59 ;  /* 0x0000003b38487221 */ /* 0x000fe20000000000 */
[----:B------:R-:W-:Y:S06]  /*0f80*/  BAR.SYNC 0x0 ;  /* 0x0000000000007b1d */ /* 0x000fec0000000000 */
[----:B------:R-:W-:Y:S01]  /*0f90*/  FMUL R61, R11, R18 ;  /* 0x000000120b3d7220 */ /* 0x000fe20000400000 */
[----:B------:R-:W-:Y:S01]  /*0fa0*/  FMUL R69, R16, R7 ;  /* 0x0000000710457220 */ /* 0x000fe20000400000 */
[----:B------:R-:W-:Y:S01]  /*0fb0*/  FMUL R65, R65, R6 ;  /* 0x0000000641417220 */ /* 0x000fe20000400000 */
[----:B------:R-:W-:Y:S01]  /*0fc0*/  CS2R R16, SRZ ;  /* 0x0000000000107805 */ /* 0x000fe2000001ff00 */
[----:B------:R-:W-:Y:S01]  /*0fd0*/  CS2R R18, SRZ ;  /* 0x0000000000127805 */ /* 0x000fe2000001ff00 */
[----:B------:R-:W-:Y:S01]  /*0fe0*/  CS2R R54, SRZ ;  /* 0x0000000000367805 */ /* 0x000fe2000001ff00 */
[----:B--2---:R-:W-:-:S02]  /*0ff0*/  SEL R42, R42, RZ, !P3 ;  /* 0x000000ff2a2a7207 */ /* 0x004fc40005800000 */
[----:B----4-:R-:W-:-:S03]  /*1000*/  SEL R41, R41, RZ, !P3 ;  /* 0x000000ff29297207 */ /* 0x010fc60005800000 */
[----:B------:R1:W-:Y:S01]  /*1010*/  STS.U16 [R10+0x200], R42 ;  /* 0x0002002a0a007388 */ /* 0x0003e20000000400 */
[----:B------:R-:W-:Y:S02]  /*1020*/  SEL R52, R52, RZ, !P3 ;  /* 0x000000ff34347207 */ /* 0x000fe40005800000 */
[----:B------:R-:W-:Y:S01]  /*1030*/  SEL R43, R43, RZ, !P3 ;  /* 0x000000ff2b2b7207 */ /* 0x000fe20005800000 */
[----:B------:R-:W-:Y:S01]  /*1040*/  STS.U16 [R10], R41 ;  /* 0x000000290a007388 */ /* 0x000fe20000000400 */
[----:B-1----:R-:W-:-:S03]  /*1050*/  IMAD R42, R15, 0x900, R0 ;  /* 0x000009000f2a7824 */ /* 0x002fc600078e0200 */
[----:B------:R-:W-:Y:S01]  /*1060*/  STS.U16 [R10+0x400], R52 ;  /* 0x000400340a007388 */ /* 0x000fe20000000400 */
[----:B0-----:R-:W-:-:S03]  /*1070*/  SEL R8, R40, RZ, !P3 ;  /* 0x000000ff28087207 */ /* 0x001fc60005800000 */
[----:B------:R-:W-:Y:S01]  /*1080*/  STS.U16 [R10+0x600], R43 ;  /* 0x0006002b0a007388 */ /* 0x000fe20000000400 */
[----:B------:R-:W-:Y:S02]  /*1090*/  SEL R39, R39, RZ, !P3 ;  /* 0x000000ff27277207 */ /* 0x000fe40005800000 */
[----:B------:R-:W-:Y:S01]  /*10a0*/  SEL R37, R37, RZ, !P3 ;  /* 0x000000ff25257207 */ /* 0x000fe20005800000 */
[----:B------:R-:W-:Y:S06]  /*10b0*/  BAR.SYNC 0x0 ;  /* 0x0000000000007b1d */ /* 0x000fec0000000000 */
[----:B------:R-:W-:Y:S01]  /*10c0*/  SEL R53, R53, RZ, !P3 ;  /* 0x000000ff35357207 */ /* 0x000fe20005800000 */
[----:B------:R-:W-:Y:S01]  /*10d0*/  LDS.64 R56, [R15.X8] ;  /* 0x000000000f387984 */ /* 0x000fe20000008a00 */
[----:B------:R-:W-:-:S03]  /*10e0*/  IADD3 R52, R42, 0x120000, RZ ;  /* 0x001200002a347810 */ /* 0x000fc60007ffe0ff */
[----:B------:R-:W-:Y:S06]  /*10f0*/  BAR.SYNC 0x0 ;  /* 0x0000000000007b1d */ /* 0x000fec0000000000 */
[----:B------:R0:W-:Y:S01]  /*1100*/  STS.U16 [R10+0x600], R8 ;  /* 0x000600080a007388 */ /* 0x0001e20000000400 */
[----:B------:R-:W-:-:S03]  /*1110*/  IADD3 R4, R42, 0x360000, RZ ;  /* 0x003600002a047810 */ /* 0x000fc60007ffe0ff */
[----:B------:R-:W-:Y:S01]  /*1120*/  STS.U16 [R10], R39 ;  /* 0x000000270a007388 */ /* 0x000fe20000000400 */
[----:B------:R-:W-:-:S03]  /*1130*/  IADD3 R40, R42, 0x90000, RZ ;  /* 0x000900002a287810 */ /* 0x000fc60007ffe0ff */
[----:B------:R-:W-:Y:S01]  /*1140*/  STS.U16 [R10+0x200], R37 ;  /* 0x000200250a007388 */ /* 0x000fe20000000400 */
[----:B0-----:R-:W-:-:S03]  /*1150*/  IADD3 R8, R42, 0x1b0000, RZ ;  /* 0x001b00002a087810 */ /* 0x001fc60007ffe0ff */
[----:B------:R-:W-:Y:S01]  /*1160*/  STS.U16 [R10+0x400], R53 ;  /* 0x000400350a007388 */ /* 0x000fe20000000400 */
[CC--:B------:R-:W-:Y:S01]  /*1170*/  IMAD.WIDE R6, R42.reuse, R3.reuse, c[0x0][0x1a8] ;  /* 0x00006a002a067625 */ /* 0x0c0fe200078e0203 */
[C---:B------:R-:W-:Y:S02]  /*1180*/  IADD3 R58, R42.reuse, 0x240000, RZ ;  /* 0x002400002a3a7810 */ /* 0x040fe40007ffe0ff */
[----:B------:R-:W-:Y:S01]  /*1190*/  IADD3 R42, R42, 0x2d0000, RZ ;  /* 0x002d00002a2a7810 */ /* 0x000fe20007ffe0ff */
[-C--:B------:R-:W-:Y:S01]  /*11a0*/  IMAD.WIDE R4, R4, R3.reuse, c[0x0][0x1a8] ;  /* 0x00006a0004047625 */ /* 0x080fe200078e0203 */
[----:B------:R-:W-:Y:S06]  /*11b0*/  BAR.SYNC 0x0 ;  /* 0x0000000000007b1d */ /* 0x000fec0000000000 */
[----:B------:R-:W-:Y:S01]  /*11c0*/  IMAD.WIDE R10, R52, R3, c[0x0][0x1a8] ;  /* 0x00006a00340a7625 */ /* 0x000fe200078e0203 */
[----:B------:R0:W2:Y:S01]  /*11d0*/  @!P3 LDG.E.EF R16, [R6.64] ;  /* 0x000000040610b981 */ /* 0x0000a2000c0e1900 */
[----:B------:R-:W-:-:S02]  /*11e0*/  CS2R R52, SRZ ;  /* 0x0000000000347805 */ /* 0x000fc4000001ff00 */
[-C--:B------:R-:W-:Y:S01]  /*11f0*/  IMAD.WIDE R8, R8, R3.reuse, c[0x0][0x1a8] ;  /* 0x00006a0008087625 */ /* 0x080fe200078e0203 */
[----:B------:R1:W4:Y:S03]  /*1200*/  @!P3 LDG.E.EF R17, [R4.64] ;  /* 0x000000040411b981 */ /* 0x000326000c0e1900 */
[-C--:B------:R-:W-:Y:S01]  /*1210*/  IMAD.WIDE R40, R40, R3.reuse, c[0x0][0x1a8] ;  /* 0x00006a0028287625 */ /* 0x080fe200078e0203 */
[----:B------:R1:W2:Y:S03]  /*1220*/  @!P3 LDG.E.EF R19, [R10.64] ;  /* 0x000000040a13b981 */ /* 0x0002a6000c0e1900 */
[-C--:B0-----:R-:W-:Y:S01]  /*1230*/  IMAD.WIDE R6, R58, R3.reuse, c[0x0][0x1a8] ;  /* 0x00006a003a067625 */ /* 0x081fe200078e0203 */
[----:B------:R0:W2:Y:S03]  /*1240*/  @!P3 LDG.E.EF R52, [R8.64] ;  /* 0x000000040834b981 */ /* 0x0000a6000c0e1900 */
[-C--:B-1----:R-:W-:Y:S01]  /*1250*/  IMAD.WIDE R4, R42, R3.reuse, c[0x0][0x1a8] ;  /* 0x00006a002a047625 */ /* 0x082fe200078e0203 */
[----:B------:R1:W2:Y:S03]  /*1260*/  @!P3 LDG.E.EF R18, [R40.64] ;  /* 0x000000042812b981 */ /* 0x0002a6000c0e1900 */
[-C--:B------:R-:W-:Y:S01]  /*1270*/  IMAD.WIDE R10, R36, R3.reuse, c[0x0][0x1a8] ;  /* 0x00006a00240a7625 */ /* 0x080fe200078e0203 */
[----:B------:R1:W2:Y:S03]  /*1280*/  @!P3 LDG.E.EF R53, [R6.64] ;  /* 0x000000040635b981 */ /* 0x0002a6000c0e1900 */
[----:B0-----:R-:W-:Y:S01]  /*1290*/  IMAD.WIDE.U32 R8, R38, R3, c[0x0][0x1a0] ;  /* 0x0000680026087625 */ /* 0x001fe200078e0003 */
[----:B------:R0:W2:Y:S04]  /*12a0*/  @!P3 LDG.E.EF R54, [R4.64] ;  /* 0x000000040436b981 */ /* 0x0000a8000c0e1900 */
[----:B------:R0:W2:Y:S04]  /*12b0*/  @!P3 LDG.E.EF R55, [R10.64] ;  /* 0x000000040a37b981 */ /* 0x0000a8000c0e1900 */
[----:B------:R-:W-:Y:S04]  /*12c0*/  LDS.64 R58, [R15.X8] ;  /* 0x000000000f3a7984 */ /* 0x000fe80000008a00 */
[----:B------:R0:W2:Y:S04]  /*12d0*/  LDG.E.EL.128 R36, [R8.64] ;  /* 0x0000000408247981 */ /* 0x0000a8000c2e1d00 */
[----:B-1----:R1:W2:Y:S04]  /*12e0*/  LDG.E.EL.128 R40, [R8.64+0x1000] ;  /* 0x0010000408287981 */ /* 0x0022a8000c2e1d00 */
[----:B------:R-:W-:Y:S06]  /*12f0*/  BAR.SYNC 0x0 ;  /* 0x0000000000007b1d */ /* 0x000fec0000000000 */
[----:B------:R-:W-:Y:S04]  /*1300*/  STS [R15.X4], R75 ;  /* 0x0000004b0f007388 */ /* 0x000fe80000004800 */
[----:B------:R-:W-:Y:S04]  /*1310*/  STS [R15.X4+0x400], R71 ;  /* 0x000400470f007388 */ /* 0x000fe80000004800 */
[----:B------:R-:W-:Y:S04]  /*1320*/  STS [R15.X4+0x800], R73 ;  /* 0x000800490f007388 */ /* 0x000fe80000004800 */
[----:B------:R-:W-:Y:S04]  /*1330*/  STS [R15.X4+0xc00], R76 ;  /* 0x000c004c0f007388 */ /* 0x000fe80000004800 */
[----:B------:R-:W-:Y:S06]  /*1340*/  BAR.SYNC 0x0 ;  /* 0x0000000000007b1d */ /* 0x000fec0000000000 */
[----:B0-----:R-:W-:Y:S01]  /*1350*/  LDS.128 R4, [R15.X16] ;  /* 0x000000000f047984 */ /* 0x001fe2000000cc00 */
[----:B------:R-:W-:-:S03]  /*1360*/  SHF.L.U32 R76, R15, 0x5, RZ ;  /* 0x000000050f4c7819 */ /* 0x000fc600000006ff */
[----:B------:R-:W-:Y:S06]  /*1370*/  BAR.SYNC 0x0 ;  /* 0x0000000000007b1d */ /* 0x000fec0000000000 */
[----:B------:R-:W-:Y:S04]  /*1380*/  STS [R15.X4], R68 ;  /* 0x000000440f007388 */ /* 0x000fe80000004800 */
[----:B------:R-:W-:Y:S04]  /*1390*/  STS [R15.X4+0x400], R70 ;  /* 0x000400460f007388 */ /* 0x000fe80000004800 */
[----:B------:R-:W-:Y:S04]  /*13a0*/  STS [R15.X4+0x800], R72 ;  /* 0x000800480f007388 */ /* 0x000fe80000004800 */
[----:B------:R-:W-:Y:S04]  /*13b0*/  STS [R15.X4+0xc00], R74 ;  /* 0x000c004a0f007388 */ /* 0x000fe80000004800 */
[----:B------:R-:W-:Y:S06]  /*13c0*/  BAR.SYNC 0x0 ;  /* 0x0000000000007b1d */ /* 0x000fec0000000000 */
[----:B------:R-:W-:Y:S01]  /*13d0*/  FADD R74, R51, 1 ;  /* 0x3f800000334a7421 */ /* 0x000fe20000000000 */
[----:B-1----:R-:W-:Y:S04]  /*13e0*/  LDS.128 R8, [R15.X16] ;  /* 0x000000000f087984 */ /* 0x002fe8000000cc00 */
[----:B------:R-:W-:Y:S06]  /*13f0*/  BAR.SYNC 0x0 ;  /* 0x0000000000007b1d */ /* 0x000fec0000000000 */
[----:B------:R0:W-:Y:S01]  /*1400*/  STS [R76], R45 ;  /* 0x0000002d4c007388 */ /* 0x0001e20000000800 */
[----:B------:R-:W-:-:S03]  /*1410*/  FMUL R51, R45, R74 ;  /* 0x0000004a2d337220 */ /* 0x000fc60000400000 */
[----:B------:R-:W-:Y:S01]  /*1420*/  STS [R76+0x8], R47 ;  /* 0x0000082f4c007388 */ /* 0x000fe20000000800 */
[----:B------:R-:W-:-:S03]  /*1430*/  FMUL R75, R47, R74 ;  /* 0x0000004a2f4b7220 */ /* 0x000fc60000400000 */
[----:B------:R-:W-:Y:S01]  /*1440*/  STS [R76+0x10], R49 ;  /* 0x000010314c007388 */ /* 0x000fe20000000800 */
[----:B------:R-:W-:-:S03]  /*1450*/  FMUL R77, R49, R74 ;  /* 0x0000004a314d7220 */ /* 0x000fc60000400000 */
[----:B------:R-:W-:Y:S01]  /*1460*/  STS [R76+0x18], R61 ;  /* 0x0000183d4c007388 */ /* 0x000fe20000000800 */
[----:B0-----:R-:W-:-:S03]  /*1470*/  FMUL R45, R61, R74 ;  /* 0x0000004a3d2d7220 */ /* 0x001fc60000400000 */
[----:B------:R-:W-:Y:S06]  /*1480*/  BAR.SYNC 0x0 ;  /* 0x0000000000007b1d */ /* 0x000fec0000000000 */
[----:B------:R-:W-:Y:S01]  /*1490*/  LDS R72, [R15.X8] ;  /* 0x000000000f487984 */ /* 0x000fe20000008800 */
[----:B------:R-:W-:-:S03]  /*14a0*/  FMUL R49, R65, R74 ;  /* 0x0000004a41317220 */ /* 0x000fc60000400000 */
[----:B------:R-:W-:Y:S01]  /*14b0*/  LDS R71, [R15.X8+0x800] ;  /* 0x000800000f477984 */ /* 0x000fe20000008800 */
[----:B------:R-:W-:-:S03]  /*14c0*/  FMUL R47, R63, R74 ;  /* 0x0000004a3f2f7220 */ /* 0x000fc60000400000 */
[----:B------:R-:W-:Y:S04]  /*14d0*/  LDS R68, [R15.X8+0x1000] ;  /* 0x001000000f447984 */ /* 0x000fe80000008800 */
[----:B------:R-:W-:Y:S04]  /*14e0*/  LDS R70, [R15.X8+0x1800] ;  /* 0x001800000f467984 */ /* 0x000fe80000008800 */
[----:B------:R-:W-:Y:S06]  /*14f0*/  BAR.SYNC 0x0 ;  /* 0x0000000000007b1d */ /* 0x000fec0000000000 */
[----:B------:R-:W-:Y:S04]  /*1500*/  STS [R76], R63 ;  /* 0x0000003f4c007388 */ /* 0x000fe80000000800 */
[----:B------:R0:W-:Y:S04]  /*1510*/  STS [R76+0x10], R65 ;  /* 0x000010414c007388 */ /* 0x0001e80000000800 */
[----:B------:R-:W-:Y:S04]  /*1520*/  STS [R76+0x8], R67 ;  /* 0x000008434c007388 */ /* 0x000fe80000000800 */
[----:B------:R-:W-:Y:S01]  /*1530*/  STS [R76+0x18], R69 ;  /* 0x000018454c007388 */ /* 0x000fe20000000800 */
[----:B0-----:R-:W-:-:S03]  /*1540*/  FMUL R65, R69, R74 ;  /* 0x0000004a45417220 */ /* 0x001fc60000400000 */
[----:B------:R-:W-:Y:S06]  /*1550*/  BAR.SYNC 0x0 ;  /* 0x0000000000007b1d */ /* 0x000fec0000000000 */
[----:B------:R-:W-:Y:S01]  /*1560*/  FMUL R67, R67, R74 ;  /* 0x0000004a43437220 */ /* 0x000fe20000400000 */
[----:B------:R-:W-:Y:S04]  /*1570*/  LDS R73, [R15.X8] ;  /* 0x000000000f497984 */ /* 0x000fe80000008800 */
[----:B------:R-:W-:Y:S04]  /*1580*/  LDS R74, [R15.X8+0x800] ;  /* 0x000800000f4a7984 */ /* 0x000fe80000008800 */
[----:B------:R-:W-:Y:S04]  /*1590*/  LDS R61, [R15.X8+0x1000] ;  /* 0x001000000f3d7984 */ /* 0x000fe80000008800 */
[----:B------:R-:W-:Y:S04]  /*15a0*/  LDS R63, [R15.X8+0x1800] ;  /* 0x001800000f3f7984 */ /* 0x000fe80000008800 */
[----:B------:R-:W-:Y:S06]  /*15b0*/  BAR.SYNC 0x0 ;  /* 0x0000000000007b1d */ /* 0x000fec0000000000 */
[----:B------:R-:W-:Y:S04]  /*15c0*/  STS [R76], R51 ;  /* 0x000000334c007388 */ /* 0x000fe80000000800 */
[----:B------:R-:W-:Y:S04]  /*15d0*/  STS [R76+0x8], R75 ;  /* 0x0000084b4c007388 */ /* 0x000fe80000000800 */
[----:B------:R-:W-:Y:S04]  /*15e0*/  STS [R76+0x10], R77 ;  /* 0x0000104d4c007388 */ /* 0x000fe80000000800 */
[----:B------:R-:W-:Y:S04]  /*15f0*/  STS [R76+0x18], R45 ;  /* 0x0000182d4c007388 */ /* 0x000fe80000000800 */
[----:B------:R-:W-:Y:S06]  /*1600*/  BAR.SYNC 0x0 ;  /* 0x0000000000007b1d */ /* 0x000fec0000000000 */
[----:B------:R-:W0:Y:S04]  /*1610*/  LDS R69, [R15.X8] ;  /* 0x000000000f457984 */ /* 0x000e280000008800 */
[----:B------:R-:W-:Y:S01]  /*1620*/  LDS R51, [R15.X8+0x1800] ;  /* 0x001800000f337984 */ /* 0x000fe20000008800 */
[----:B0-----:R-:W-:-:S03]  /*1630*/  FADD R48, R48, R69 ;  /* 0x0000004530307221 */ /* 0x001fc60000000000 */
[----:B------:R-:W0:Y:S02]  /*1640*/  LDS R69, [R15.X8+0x800] ;  /* 0x000800000f457984 */ /* 0x000e240000008800 */
[----:B0-----:R-:W-:Y:S02]  /*1650*/  FADD R50, R50, R69 ;  /* 0x0000004532327221 */ /* 0x001fe40000000000 */
[----:B------:R-:W0:Y:S04]  /*1660*/  LDS R69, [R15.X8+0x1000] ;  /* 0x001000000f457984 */ /* 0x000e280000008800 */
[----:B------:R-:W-:Y:S06]  /*1670*/  BAR.SYNC 0x0 ;  /* 0x0000000000007b1d */ /* 0x000fec0000000000 */
[----:B------:R-:W-:Y:S04]  /*1680*/  STS [R76], R47 ;  /* 0x0000002f4c007388 */ /* 0x000fe80000000800 */
[----:B------:R-:W-:Y:S04]  /*1690*/  STS [R76+0x8], R67 ;  /* 0x000008434c007388 */ /* 0x000fe80000000800 */
[----:B------:R-:W-:Y:S04]  /*16a0*/  STS [R76+0x10], R49 ;  /* 0x000010314c007388 */ /* 0x000fe80000000800 */
[----:B------:R-:W-:Y:S04]  /*16b0*/  STS [R76+0x18], R65 ;  /* 0x000018414c007388 */ /* 0x000fe80000000800 */
[----:B------:R-:W-:Y:S06]  /*16c0*/  BAR.SYNC 0x0 ;  /* 0x0000000000007b1d */ /* 0x000fec0000000000 */
[----:B------:R-:W1:Y:S04]  /*16d0*/  LDS R45, [R15.X8] ;  /* 0x000000000f2d7984 */ /* 0x000e680000008800 */
[----:B------:R-:W2:Y:S01]  /*16e0*/  LDS R77, [R15.X8+0x1800] ;  /* 0x001800000f4d7984 */ /* 0x000ea20000008800 */
[----:B0-----:R-:W-:-:S03]  /*16f0*/  FADD R66, R66, R69 ;  /* 0x0000004542427221 */ /* 0x001fc60000000000 */
[----:B------:R-:W0:Y:S04]  /*1700*/  LDS R75, [R15.X8+0x1000] ;  /* 0x001000000f4b7984 */ /* 0x000e280000008800 */
[----:B------:R-:W3:Y:S01]  /*1710*/  LDS R69, [R15.X8+0x800] ;  /* 0x000800000f457984 */ /* 0x000ee20000008800 */
[----:B------:R-:W-:-:S03]  /*1720*/  FADD R44, R44, R51 ;  /* 0x000000332c2c7221 */ /* 0x000fc60000000000 */
[----:B------:R-:W-:Y:S06]  /*1730*/  BAR.SYNC 0x0 ;  /* 0x0000000000007b1d */ /* 0x000fec0000000000 */
[----:B------:R-:W-:Y:S04]  /*1740*/  STS [R15.X4], R48 ;  /* 0x000000300f007388 */ /* 0x000fe80000004800 */
[----:B------:R-:W-:Y:S04]  /*1750*/  STS [R15.X4+0x400], R50 ;  /* 0x000400320f007388 */ /* 0x000fe80000004800 */
[----:B------:R-:W-:Y:S04]  /*1760*/  STS [R15.X4+0x800], R66 ;  /* 0x000800420f007388 */ /* 0x000fe80000004800 */
[----:B------:R-:W-:Y:S01]  /*1770*/  STS [R15.X4+0xc00], R44 ;  /* 0x000c002c0f007388 */ /* 0x000fe20000004800 */
[----:B-1----:R-:W-:-:S03]  /*1780*/  FADD R62, R62, R45 ;  /* 0x0000002d3e3e7221 */ /* 0x002fc60000000000 */
[----:B------:R-:W-:Y:S06]  /*1790*/  BAR.SYNC 0x0 ;  /* 0x0000000000007b1d */ /* 0x000fec0000000000 */
[----:B--2---:R-:W-:Y:S02]  /*17a0*/  FADD R77, R46, R77 ;  /* 0x0000004d2e4d7221 */ /* 0x004fe40000000000 */
[----:B------:R-:W1:Y:S01]  /*17b0*/  LDS.128 R44, [R15.X16] ;  /* 0x000000000f2c7984 */ /* 0x000e62000000cc00 */
[----:B0-----:R-:W-:Y:S01]  /*17c0*/  FADD R64, R64, R75 ;  /* 0x0000004b40407221 */ /* 0x001fe20000000000 */
[----:B---3--:R-:W-:-:S02]  /*17d0*/  FADD R60, R60, R69 ;  /* 0x000000453c3c7221 */ /* 0x008fc40000000000 */
[----:B------:R-:W-:Y:S06]  /*17e0*/  BAR.SYNC 0x0 ;  /* 0x0000000000007b1d */ /* 0x000fec0000000000 */
[----:B------:R-:W-:Y:S04]  /*17f0*/  STS [R15.X4], R62 ;  /* 0x0000003e0f007388 */ /* 0x000fe80000004800 */
[----:B------:R-:W-:Y:S04]  /*1800*/  STS [R15.X4+0x400], R60 ;  /* 0x0004003c0f007388 */ /* 0x000fe80000004800 */
[----:B------:R-:W-:Y:S04]  /*1810*/  STS [R15.X4+0x800], R64 ;  /* 0x000800400f007388 */ /* 0x000fe80000004800 */
[----:B------:R-:W-:Y:S04]  /*1820*/  STS [R15.X4+0xc00], R77 ;  /* 0x000c004d0f007388 */ /* 0x000fe80000004800 */
[----:B------:R-:W-:Y:S06]  /*1830*/  BAR.SYNC 0x0 ;  /* 0x0000000000007b1d */ /* 0x000fec0000000000 */
[----:B------:R-:W5:Y:S01]  /*1840*/  LDS.128 R48, [R15.X16] ;  /* 0x000000000f307984 */ /* 0x000f62000000cc00 */
[----:B-1----:R-:W-:Y:S01]  /*1850*/  FMUL R65, R28, R44 ;  /* 0x0000002c1c417220 */ /* 0x002fe20000400000 */
[----:B------:R-:W-:Y:S01]  /*1860*/  FMUL R28, R29, R45 ;  /* 0x0000002d1d1c7220 */ /* 0x000fe20000400000 */
[----:B------:R-:W-:-:S02]  /*1870*/  FMUL R29, R30, R46 ;  /* 0x0000002e1e1d7220 */ /* 0x000fc40000400000 */
[----:B------:R-:W-:Y:S01]  /*1880*/  FFMA R65, R4, R65, RZ ;  /* 0x0000004104417223 */ /* 0x000fe200000000ff */
[----:B------:R-:W-:Y:S01]  /*1890*/  FFMA R28, R5, R28, RZ ;  /* 0x0000001c051c7223 */ /* 0x000fe200000000ff */
[----:B------:R-:W-:Y:S01]  /*18a0*/  FMUL R4, R31, R47 ;  /* 0x0000002f1f047220 */ /* 0x000fe20000400000 */
[----:B------:R-:W-:Y:S02]  /*18b0*/  FFMA R6, R6, R29, RZ ;  /* 0x0000001d06067223 */ /* 0x000fe400000000ff */
[----:B------:R-:W-:Y:S01]  /*18c0*/  FADD R65, R65, R28 ;  /* 0x0000001c41417221 */ /* 0x000fe20000000000 */
[----:B------:R-:W-:-:S03]  /*18d0*/  FFMA R4, R7, R4, RZ ;  /* 0x0000000407047223 */ /* 0x000fc600000000ff */
[----:B------:R-:W-:-:S04]  /*18e0*/  FADD R65, R6, R65 ;  /* 0x0000004106417221 */ /* 0x000fc80000000000 */
[----:B------:R-:W-:Y:S01]  /*18f0*/  FADD R65, R4, R65 ;  /* 0x0000004104417221 */ /* 0x000fe20000000000 */
[----:B-----5:R-:W-:Y:S01]  /*1900*/  FMUL R5, R32, R48 ;  /* 0x0000003020057220 */ /* 0x020fe20000400000 */
[----:B------:R-:W-:-:S03]  /*1910*/  FMUL R4, R33, R49 ;  /* 0x0000003121047220 */ /* 0x000fc60000400000 */
[----:B------:R-:W-:Y:S01]  /*1920*/  FFMA R8, R8, R5, RZ ;  /* 0x0000000508087223 */ /* 0x000fe200000000ff */
[----:B------:R-:W-:Y:S01]  /*1930*/  FMUL R5, R34, R50 ;  /* 0x0000003222057220 */ /* 0x000fe20000400000 */
[----:B------:R-:W-:Y:S02]  /*1940*/  FFMA R9, R9, R4, RZ ;  /* 0x0000000409097223 */ /* 0x000fe400000000ff */
[----:B------:R-:W-:Y:S01]  /*1950*/  FADD R8, R8, R65 ;  /* 0x0000004108087221 */ /* 0x000fe20000000000 */
[----:B------:R-:W-:Y:S01]  /*1960*/  FMUL R4, R35, R51 ;  /* 0x0000003323047220 */ /* 0x000fe20000400000 */
[----:B------:R-:W-:Y:S02]  /*1970*/  FFMA R5, R10, R5, RZ ;  /* 0x000000050a057223 */ /* 0x000fe400000000ff */
[----:B------:R-:W-:Y:S01]  /*1980*/  FADD R8, R9, R8 ;  /* 0x0000000809087221 */ /* 0x000fe20000000000 */
[----:B------:R-:W-:-:S03]  /*1990*/  FFMA R4, R11, R4, RZ ;  /* 0x000000040b047223 */ /* 0x000fc600000000ff */
[----:B------:R-:W-:-:S04]  /*19a0*/  FADD R5, R5, R8 ;  /* 0x0000000805057221 */ /* 0x000fc80000000000 */
[----:B------:R-:W-:-:S05]  /*19b0*/  FADD R4, R4, R5 ;  /* 0x0000000504047221 */ /* 0x000fca0000000000 */
[----:B------:R-:W-:-:S05]  /*19c0*/  FSEL R4, R4, RZ, !P3 ;  /* 0x000000ff04047208 */ /* 0x000fca0005800000 */
[----:B------:R-:W0:Y:S02]  /*19d0*/  SHFL.BFLY PT, R5, R4, 0x10, 0x1f ;  /* 0x0e001f0004057f89 */ /* 0x000e2400000e0000 */
[----:B0-----:R-:W-:-:S05]  /*19e0*/  FADD R5, R4, R5 ;  /* 0x0000000504057221 */ /* 0x001fca0000000000 */
[----:B------:R-:W0:Y:S02]  /*19f0*/  SHFL.BFLY PT, R6, R5, 0x8, 0x1f ;  /* 0x0d001f0005067f89 */ /* 0x000e2400000e0000 */
[----:B0-----:R-:W-:-:S05]  /*1a00*/  FADD R6, R5, R6 ;  /* 0x0000000605067221 */ /* 0x001fca0000000000 */
[----:B------:R-:W0:Y:S02]  /*1a10*/  SHFL.BFLY PT, R7, R6, 0x4, 0x1f ;  /* 0x0c801f0006077f89 */ /* 0x000e2400000e0000 */
[----:B0-----:R-:W-:-:S05]  /*1a20*/  FADD R8, R6, R7 ;  /* 0x0000000706087221 */ /* 0x001fca0000000000 */
[----:B------:R-:W0:Y:S01]  /*1a30*/  SHFL.BFLY PT, R7, R8, 0x2, 0x1f ;  /* 0x0c401f0008077f89 */ /* 0x000e2200000e0000 */
[----:B------:R-:W-:Y:S01]  /*1a40*/  LOP3.LUT P2, RZ, R2, 0x1f, RZ, 0xc0, !PT ;  /* 0x0000001f02ff7812 */ /* 0x000fe2000784c0ff */
[----:B0-----:R-:W-:-:S05]  /*1a50*/  FADD R9, R8, R7 ;  /* 0x0000000708097221 */ /* 0x001fca0000000000 */
[----:B------:R-:W0:Y:S01]  /*1a60*/  SHFL.BFLY PT, R10, R9, 0x1, 0x1f ;  /* 0x0c201f00090a7f89 */ /* 0x000e2200000e0000 */
[----:B------:R-:W-:Y:S02]  /*1a70*/  ISETP.GE.AND P1, PT, R2, 0x8, PT ;  /* 0x000000080200780c */ /* 0x000fe40003f26270 */
[----:B------:R-:W-:Y:S01]  /*1a80*/  SHF.R.U32.HI R7, RZ, 0x3, R2 ;  /* 0x00000003ff077819 */ /* 0x000fe20000011602 */
[----:B------:R-:W-:Y:S06]  /*1a90*/  BAR.SYNC 0x0 ;  /* 0x0000000000007b1d */ /* 0x000fec0000000000 */
[----:B------:R-:W-:Y:S01]  /*1aa0*/  LOP3.LUT R7, R7, 0x1c, RZ, 0xc0, !PT ;  /* 0x0000001c07077812 */ /* 0x000fe200078ec0ff */
[----:B0-----:R-:W-:-:S05]  /*1ab0*/  FADD R10, R9, R10 ;  /* 0x0000000a090a7221 */ /* 0x001fca0000000000 */
[----:B------:R-:W-:Y:S04]  /*1ac0*/  @!P2 STS [R7], R10 ;  /* 0x0000000a0700a388 */ /* 0x000fe80000000800 */
[----:B------:R-:W-:Y:S06]  /*1ad0*/  BAR.SYNC 0x0 ;  /* 0x0000000000007b1d */ /* 0x000fec0000000000 */
[----:B------:R-:W0:Y:S01]  /*1ae0*/  @!P1 LDS R14, [R2.X4] ;  /* 0x00000000020e9984 */ /* 0x000e220000004800 */
[----:B------:R-:W-:Y:S01]  /*1af0*/  PRMT R5, R56, 0x7632, R5 ;  /* 0x0000763238057816 */ /* 0x000fe20000000005 */
[----:B------:R-:W-:Y:S01]  /*1b00*/  FMUL R9, R24, R36 ;  /* 0x0000002418097220 */ /* 0x000fe20000400000 */
[----:B------:R-:W-:Y:S01]  /*1b10*/  SHF.L.U32 R56, R56, 0x10, RZ ;  /* 0x0000001038387819 */ /* 0x000fe200000006ff */
[----:B------:R-:W-:Y:S01]  /*1b20*/  FMUL R6, R25, R37 ;  /* 0x0000002519067220 */ /* 0x000fe20000400000 */
[----:B------:R-:W-:-:S02]  /*1b30*/  SHF.L.U32 R5, R5, 0x10, RZ ;  /* 0x0000001005057819 */ /* 0x000fc400000006ff */
[C---:B------:R-:W-:Y:S01]  /*1b40*/  SHF.L.U32 R4, R57.reuse, 0x10, RZ ;  /* 0x0000001039047819 */ /* 0x040fe200000006ff */
[----:B------:R-:W-:Y:S01]  /*1b50*/  FMUL R11, R26, R38 ;  /* 0x000000261a0b7220 */ /* 0x000fe20000400000 */
[----:B------:R-:W-:Y:S01]  /*1b60*/  PRMT R57, R57, 0x7632, R57 ;  /* 0x0000763239397816 */ /* 0x000fe20000000039 */
[----:B------:R-:W-:Y:S01]  /*1b70*/  FFMA R9, R56, R9, RZ ;  /* 0x0000000938097223 */ /* 0x000fe200000000ff */
[----:B------:R-:W-:Y:S01]  /*1b80*/  FFMA R6, R5, R6, RZ ;  /* 0x0000000605067223 */ /* 0x000fe200000000ff */
[----:B------:R-:W-:Y:S01]  /*1b90*/  FMUL R8, R27, R39 ;  /* 0x000000271b087220 */ /* 0x000fe20000400000 */
[----:B------:R-:W-:Y:S01]  /*1ba0*/  SHF.L.U32 R5, R57, 0x10, RZ ;  /* 0x0000001039057819 */ /* 0x000fe200000006ff */
[----:B------:R-:W-:Y:S01]  /*1bb0*/  FFMA R11, R4, R11, RZ ;  /* 0x0000000b040b7223 */ /* 0x000fe200000000ff */
[----:B------:R-:W-:-:S03]  /*1bc0*/  FADD R4, R9, R6 ;  /* 0x0000000609047221 */ /* 0x000fc60000000000 */
[----:B------:R-:W-:Y:S01]  /*1bd0*/  FFMA R8, R5, R8, RZ ;  /* 0x0000000805087223 */ /* 0x000fe200000000ff */
[----:B------:R-:W-:Y:S01]  /*1be0*/  FADD R5, R4, R11 ;  /* 0x0000000b04057221 */ /* 0x000fe20000000000 */
[C---:B------:R-:W-:Y:S02]  /*1bf0*/  PRMT R4, R58.reuse, 0x7632, R4 ;  /* 0x000076323a047816 */ /* 0x040fe40000000004 */
[----:B------:R-:W-:Y:S01]  /*1c00*/  SHF.L.U32 R58, R58, 0x10, RZ ;  /* 0x000000103a3a7819 */ /* 0x000fe200000006ff */
[----:B------:R-:W-:Y:S01]  /*1c10*/  FADD R11, R5, R8 ;  /* 0x00000008050b7221 */ /* 0x000fe20000000000 */
[----:B------:R-:W-:Y:S01]  /*1c20*/  FMUL R5, R20, R40 ;  /* 0x0000002814057220 */ /* 0x000fe20000400000 */
[----:B------:R-:W-:Y:S01]  /*1c30*/  SHF.L.U32 R4, R4, 0x10, RZ ;  /* 0x0000001004047819 */ /* 0x000fe200000006ff */
[----:B------:R-:W-:Y:S02]  /*1c40*/  FMUL R21, R21, R41 ;  /* 0x0000002915157220 */ /* 0x000fe40000400000 */
[----:B------:R-:W-:Y:S01]  /*1c50*/  FFMA R58, R58, R5, RZ ;  /* 0x000000053a3a7223 */ /* 0x000fe200000000ff */
[C---:B------:R-:W-:Y:S01]  /*1c60*/  PRMT R5, R59.reuse, 0x7632, R5 ;  /* 0x000076323b057816 */ /* 0x040fe20000000005 */
[----:B------:R-:W-:Y:S01]  /*1c70*/  FMUL R22, R22, R42 ;  /* 0x0000002a16167220 */ /* 0x000fe20000400000 */
[----:B------:R-:W-:Y:S01]  /*1c80*/  SHF.L.U32 R59, R59, 0x10, RZ ;  /* 0x000000103b3b7819 */ /* 0x000fe200000006ff */
[----:B------:R-:W-:Y:S01]  /*1c90*/  FFMA R21, R4, R21, RZ ;  /* 0x0000001504157223 */ /* 0x000fe200000000ff */
[----:B------:R-:W-:Y:S01]  /*1ca0*/  FADD R58, R58, R11 ;  /* 0x0000000b3a3a7221 */ /* 0x000fe20000000000 */
[----:B0-----:R-:W0:Y:S01]  /*1cb0*/  SHFL.BFLY PT, R9, R14, 0x4, 0x1f ;  /* 0x0c801f000e097f89 */ /* 0x001e2200000e0000 */
[----:B------:R-:W-:Y:S01]  /*1cc0*/  SHF.L.U32 R4, R5, 0x10, RZ ;  /* 0x0000001005047819 */ /* 0x000fe200000006ff */
[----:B------:R-:W-:Y:S01]  /*1cd0*/  FMUL R23, R23, R43 ;  /* 0x0000002b17177220 */ /* 0x000fe20000400000 */
[----:B------:R-:W-:Y:S01]  /*1ce0*/  FFMA R22, R59, R22, RZ ;  /* 0x000000163b167223 */ /* 0x000fe200000000ff */
[----:B------:R-:W-:-:S02]  /*1cf0*/  FADD R21, R21, R58 ;  /* 0x0000003a15157221 */ /* 0x000fc40000000000 */
[----:B------:R-:W-:Y:S02]  /*1d00*/  FFMA R4, R4, R23, RZ ;  /* 0x0000001704047223 */ /* 0x000fe400000000ff */
[----:B------:R-:W-:-:S04]  /*1d10*/  FADD R21, R22, R21 ;  /* 0x0000001516157221 */ /* 0x000fc80000000000 */
[----:B------:R-:W-:-:S05]  /*1d20*/  FADD R4, R4, R21 ;  /* 0x0000001504047221 */ /* 0x000fca0000000000 */
[----:B------:R-:W-:Y:S01]  /*1d30*/  FSEL R6, R4, RZ, !P3 ;  /* 0x000000ff04067208 */ /* 0x000fe20005800000 */
[----:B0-----:R-:W-:-:S04]  /*1d40*/  FADD R9, R14, R9 ;  /* 0x000000090e097221 */ /* 0x001fc80000000000 */
[----:B------:R-:W0:Y:S04]  /*1d50*/  SHFL.BFLY PT, R5, R6, 0x10, 0x1f ;  /* 0x0e001f0006057f89 */ /* 0x000e2800000e0000 */
[----:B------:R-:W1:Y:S01]  /*1d60*/  SHFL.BFLY PT, R4, R9, 0x2, 0x1f ;  /* 0x0c401f0009047f89 */ /* 0x000e6200000e0000 */
[----:B------:R-:W-:Y:S01]  /*1d70*/  LOP3.LUT P0, RZ, R2, 0x7, RZ, 0xc0, !PT ;  /* 0x0000000702ff7812 */ /* 0x000fe2000780c0ff */
[----:B0-----:R-:W-:Y:S01]  /*1d80*/  FADD R8, R6, R5 ;  /* 0x0000000506087221 */ /* 0x001fe20000000000 */
[----:B-1----:R-:W-:-:S04]  /*1d90*/  FADD R4, R9, R4 ;  /* 0x0000000409047221 */ /* 0x002fc80000000000 */
[----:B------:R-:W0:Y:S04]  /*1da0*/  SHFL.BFLY PT, R11, R8, 0x8, 0x1f ;  /* 0x0d001f00080b7f89 */ /* 0x000e2800000e0000 */
[----:B------:R-:W1:Y:S01]  /*1db0*/  SHFL.BFLY PT, R5, R4, 0x1, 0x1f ;  /* 0x0c201f0004057f89 */ /* 0x000e6200000e0000 */
[----:B------:R-:W-:Y:S01]  /*1dc0*/  ISETP.LT.AND P0, PT, R2, 0x8, !P0 ;  /* 0x000000080200780c */ /* 0x000fe20004701270 */
[----:B0-----:R-:W-:Y:S01]  /*1dd0*/  FADD R10, R8, R11 ;  /* 0x0000000b080a7221 */ /* 0x001fe20000000000 */
[----:B-1----:R-:W-:-:S04]  /*1de0*/  FADD R5, R4, R5 ;  /* 0x0000000504057221 */ /* 0x002fc80000000000 */
[----:B------:R-:W0:Y:S07]  /*1df0*/  SHFL.BFLY PT, R9, R10, 0x4, 0x1f ;  /* 0x0c801f000a097f89 */ /* 0x000e2e00000e0000 */
[----:B------:R-:W-:Y:S04]  /*1e00*/  @P0 STS [R2.X4], R5 ;  /* 0x0000000502000388 */ /* 0x000fe80000004800 */
[----:B------:R-:W-:Y:S06]  /*1e10*/  BAR.SYNC 0x0 ;  /* 0x0000000000007b1d */ /* 0x000fec0000000000 */
[----:B------:R-:W1:Y:S04]  /*1e20*/  LDS R6, [RZ] ;  /* 0x00000000ff067984 */ /* 0x000e680000000800 */
[----:B------:R-:W-:Y:S06]  /*1e30*/  BAR.SYNC 0x0 ;  /* 0x0000000000007b1d */ /* 0x000fec0000000000 */
[----:B0-----:R-:W-:-:S05]  /*1e40*/  FADD R14, R10, R9 ;  /* 0x000000090a0e7221 */ /* 0x001fca0000000000 */
[----:B------:R-:W0:Y:S04]  /*1e50*/  SHFL.BFLY PT, R9, R14, 0x2, 0x1f ;  /* 0x0c401f000e097f89 */ /* 0x000e2800000e0000 */
[----:B-1----:R-:W-:Y:S04]  /*1e60*/  STS [RZ], R6 ;  /* 0x00000006ff007388 */ /* 0x002fe80000000800 */
[----:B------:R-:W-:Y:S06]  /*1e70*/  BAR.SYNC 0x0 ;  /* 0x0000000000007b1d */ /* 0x000fec0000000000 */
[----:B------:R-:W-:Y:S01]  /*1e80*/  LDS R11, [RZ] ;  /* 0x00000000ff0b7984 */ /* 0x000fe20000000800 */
[----:B0-----:R-:W-:-:S05]  /*1e90*/  FADD R4, R14, R9 ;  /* 0x000000090e047221 */ /* 0x001fca0000000000 */
[----:B------:R-:W0:Y:S01]  /*1ea0*/  SHFL.BFLY PT, R5, R4, 0x1, 0x1f ;  /* 0x0c201f0004057f89 */ /* 0x000e2200000e0000 */
[----:B------:R-:W-:Y:S01]  /*1eb0*/  ISETP.EQ.AND P4, PT, R15, RZ, !P3 ;  /* 0x000000ff0f00720c */ /* 0x000fe20005f82270 */
[----:B------:R-:W-:Y:S01]  /*1ec0*/  IMAD.WIDE R8, R0, R3, c[0x0][0x1b0] ;  /* 0x00006c0000087625 */ /* 0x000fe200078e0203 */
[----:B0-----:R-:W-:-:S11]  /*1ed0*/  FADD R10, R4, R5 ;  /* 0x00000005040a7221 */ /* 0x001fd60000000000 */
[----:B------:R-:W-:Y:S04]  /*1ee0*/  @P4 STG.E [R8.64], R11 ;  /* 0x0000000b08004986 */ /* 0x000fe8000c101904 */
[----:B------:R-:W-:Y:S06]  /*1ef0*/  BAR.SYNC 0x0 ;  /* 0x0000000000007b1d */ /* 0x000fec0000000000 */
[----:B------:R-:W-:Y:S04]  /*1f00*/  @!P2 STS [R7], R10 ;  /* 0x0000000a0700a388 */ /* 0x000fe80000000800 */
[----:B------:R-:W-:Y:S06]  /*1f10*/  BAR.SYNC 0x0 ;  /* 0x0000000000007b1d */ /* 0x000fec0000000000 */
[----:B------:R-:W0:Y:S01]  /*1f20*/  @!P1 LDS R13, [R2.X4] ;  /* 0x00000000020d9984 */ /* 0x000e220000004800 */
[----:B------:R-:W-:-:S02]  /*1f30*/  SEL R5, R16, RZ, !P3 ;  /* 0x000000ff10057207 */ /* 0x000fc40005800000 */
[----:B------:R-:W-:Y:S02]  /*1f40*/  SEL R18, R18, RZ, !P3 ;  /* 0x000000ff12127207 */ /* 0x000fe40005800000 */
[----:B------:R-:W-:Y:S01]  /*1f50*/  SEL R19, R19, RZ, !P3 ;  /* 0x000000ff13137207 */ /* 0x000fe20005800000 */
[----:B------:R-:W-:Y:S02]  /*1f60*/  FFMA R4, R5, R72, RZ ;  /* 0x0000004805047223 */ /* 0x000fe400000000ff */
[----:B------:R-:W-:Y:S01]  /*1f70*/  FFMA R71, R18, R71, RZ ;  /* 0x0000004712477223 */ /* 0x000fe200000000ff */
[----:B------:R-:W-:Y:S01]  /*1f80*/  SEL R5, R52, RZ, !P3 ;  /* 0x000000ff34057207 */ /* 0x000fe20005800000 */
[----:B------:R-:W-:Y:S02]  /*1f90*/  FFMA R19, R19, R68, RZ ;  /* 0x0000004413137223 */ /* 0x000fe400000000ff */
[----:B------:R-:W-:Y:S02]  /*1fa0*/  FADD R4, R4, R71 ;  /* 0x0000004704047221 */ /* 0x000fe40000000000 */
[----:B------:R-:W-:-:S02]  /*1fb0*/  FFMA R9, R5, R70, RZ ;  /* 0x0000004605097223 */ /* 0x000fc400000000ff */
[----:B------:R-:W-:Y:S01]  /*1fc0*/  FADD R6, R19, R4 ;  /* 0x0000000413067221 */ /* 0x000fe20000000000 */
[----:B------:R-:W-:Y:S02]  /*1fd0*/  SEL R4, R53, RZ, !P3 ;  /* 0x000000ff35047207 */ /* 0x000fe40005800000 */
[----:B------:R-:W-:Y:S01]  /*1fe0*/  SEL R5, R54, RZ, !P3 ;  /* 0x000000ff36057207 */ /* 0x000fe20005800000 */
[----:B------:R-:W-:Y:S02]  /*1ff0*/  FADD R6, R9, R6 ;  /* 0x0000000609067221 */ /* 0x000fe40000000000 */
[----:B------:R-:W-:Y:S02]  /*2000*/  FFMA R73, R4, R73, RZ ;  /* 0x0000004904497223 */ /* 0x000fe400000000ff */
[----:B------:R-:W-:Y:S02]  /*2010*/  FFMA R74, R5, R74, RZ ;  /* 0x0000004a054a7223 */ /* 0x000fe400000000ff */
[----:B------:R-:W-:Y:S01]  /*2020*/  FADD R5, R73, R6 ;  /* 0x0000000649057221 */ /* 0x000fe20000000000 */
[----:B----4-:R-:W-:-:S02]  /*2030*/  SEL R6, R17, RZ, !P3 ;  /* 0x000000ff11067207 */ /* 0x010fc40005800000 */
[----:B------:R-:W-:Y:S01]  /*2040*/  SEL R4, R55, RZ, !P3 ;  /* 0x000000ff37047207 */ /* 0x000fe20005800000 */
[----:B------:R-:W-:Y:S01]  /*2050*/  FADD R5, R74, R5 ;  /* 0x000000054a057221 */ /* 0x000fe20000000000 */
[----:B0-----:R-:W0:Y:S01]  /*2060*/  SHFL.BFLY PT, R8, R13, 0x4, 0x1f ;  /* 0x0c801f000d087f89 */ /* 0x001e2200000e0000 */
[----:B------:R-:W-:Y:S02]  /*2070*/  FFMA R6, R6, R61, RZ ;  /* 0x0000003d06067223 */ /* 0x000fe400000000ff */
[----:B------:R-:W-:Y:S02]  /*2080*/  FFMA R4, R4, R63, RZ ;  /* 0x0000003f04047223 */ /* 0x000fe400000000ff */
[----:B------:R-:W-:-:S04]  /*2090*/  FADD R5, R6, R5 ;  /* 0x0000000506057221 */ /* 0x000fc80000000000 */
[----:B------:R-:W-:-:S05]  /*20a0*/  FADD R5, R4, R5 ;  /* 0x0000000504057221 */ /* 0x000fca0000000000 */
[----:B------:R-:W-:-:S05]  /*20b0*/  FSEL R10, R5, RZ, !P3 ;  /* 0x000000ff050a7208 */ /* 0x000fca0005800000 */
[----:B------:R-:W1:Y:S01]  /*20c0*/  SHFL.BFLY PT, R9, R10, 0x10, 0x1f ;  /* 0x0e001f000a097f89 */ /* 0x000e6200000e0000 */
[----:B0-----:R-:W-:-:S05]  /*20d0*/  FADD R8, R13, R8 ;  /* 0x000000080d087221 */ /* 0x001fca0000000000 */
[----:B------:R-:W0:Y:S01]  /*20e0*/  SHFL.BFLY PT, R5, R8, 0x2, 0x1f ;  /* 0x0c401f0008057f89 */ /* 0x000e2200000e0000 */
[----:B-1----:R-:W-:-:S05]  /*20f0*/  FADD R11, R10, R9 ;  /* 0x000000090a0b7221 */ /* 0x002fca0000000000 */
[----:B------:R-:W1:Y:S01]  /*2100*/  SHFL.BFLY PT, R6, R11, 0x8, 0x1f ;  /* 0x0d001f000b067f89 */ /* 0x000e6200000e0000 */
[----:B0-----:R-:W-:-:S05]  /*2110*/  FADD R5, R8, R5 ;  /* 0x0000000508057221 */ /* 0x001fca0000000000 */
[----:B------:R-:W0:Y:S01]  /*2120*/  SHFL.BFLY PT, R4, R5, 0x1, 0x1f ;  /* 0x0c201f0005047f89 */ /* 0x000e2200000e0000 */
[----:B-1----:R-:W-:Y:S01]  /*2130*/  FADD R13, R11, R6 ;  /* 0x000000060b0d7221 */ /* 0x002fe20000000000 */
[----:B0-----:R-:W-:-:S04]  /*2140*/  FADD R9, R5, R4 ;  /* 0x0000000405097221 */ /* 0x001fc80000000000 */
[----:B------:R-:W0:Y:S04]  /*2150*/  SHFL.BFLY PT, R4, R13, 0x4, 0x1f ;  /* 0x0c801f000d047f89 */ /* 0x000e2800000e0000 */
        /* <DEDUP_REMOVED lines=11> */
[----:B------:R-:W-:Y:S01]  /*2210*/  IMAD.WIDE R4, R0, R3, c[0x0][0x1b8] ;  /* 0x00006e0000047625 */ /* 0x000fe200078e0203 */
[----:B0-----:R-:W-:-:S04]  /*2220*/  FADD R10, R15, R10 ;  /* 0x0000000a0f0a7221 */ /* 0x001fc80000000000 */
[----:B------:R-:W-:Y:S04]  /*2230*/  @P4 STG.E [R4.64], R11 ;  /* 0x0000000b04004986 */ /* 0x000fe8000c101904 */
[----:B------:R-:W-:Y:S06]  /*2240*/  BAR.SYNC 0x0 ;  /* 0x0000000000007b1d */ /* 0x000fec0000000000 */
[----:B------:R-:W-:Y:S04]  /*2250*/  @!P2 STS [R7], R10 ;  /* 0x0000000a0700a388 */ /* 0x000fe80000000800 */
[----:B------:R-:W-:Y:S06]  /*2260*/  BAR.SYNC 0x0 ;  /* 0x0000000000007b1d */ /* 0x000fec0000000000 */
[----:B------:R-:W0:Y:S04]  /*2270*/  @!P1 LDS R12, [R2.X4] ;  /* 0x00000000020c9984 */ /* 0x000e280000004800 */
[----:B0-----:R-:W0:Y:S02]  /*2280*/  SHFL.BFLY PT, R9, R12, 0x4, 0x1f ;  /* 0x0c801f000c097f89 */ /* 0x001e2400000e0000 */
[----:B0-----:R-:W-:-:S05]  /*2290*/  FADD R9, R12, R9 ;  /* 0x000000090c097221 */ /* 0x001fca0000000000 */
[----:B------:R-:W0:Y:S02]  /*22a0*/  SHFL.BFLY PT, R6, R9, 0x2, 0x1f ;  /* 0x0c401f0009067f89 */ /* 0x000e2400000e0000 */
[----:B0-----:R-:W-:-:S05]  /*22b0*/  FADD R6, R9, R6 ;  /* 0x0000000609067221 */ /* 0x001fca0000000000 */
[----:B------:R-:W0:Y:S02]  /*22c0*/  SHFL.BFLY PT, R13, R6, 0x1, 0x1f ;  /* 0x0c201f00060d7f89 */ /* 0x000e2400000e0000 */
[----:B0-----:R-:W-:-:S05]  /*22d0*/  FADD R13, R6, R13 ;  /* 0x0000000d060d7221 */ /* 0x001fca0000000000 */
[----:B------:R-:W-:Y:S04]  /*22e0*/  @P0 STS [R2.X4], R13 ;  /* 0x0000000d02000388 */ /* 0x000fe80000004800 */
[----:B------:R-:W-:Y:S06]  /*22f0*/  BAR.SYNC 0x0 ;  /* 0x0000000000007b1d */ /* 0x000fec0000000000 */
[----:B------:R-:W-:Y:S05]  /*2300*/  @!P4 EXIT ;  /* 0x000000000000c94d */ /* 0x000fea0003800000 */
[----:B------:R-:W0:Y:S01]  /*2310*/  LDS R5, [RZ] ;  /* 0x00000000ff057984 */ /* 0x000e220000000800 */
[----:B------:R-:W-:-:S05]  /*2320*/  IMAD.WIDE R2, R0, R3, c[0x0][0x1c0] ;  /* 0x0000700000027625 */ /* 0x000fca00078e0203 */
[----:B0-----:R-:W-:Y:S01]  /*2330*/  STG.E [R2.64], R5 ;  /* 0x0000000502007986 */ /* 0x001fe2000c101904 */
[----:B------:R-:W-:Y:S05]  /*2340*/  EXIT ;  /* 0x000000000000794d */ /* 0x000fea0003800000 */
.L_x_0:
[----:B------:R-:W-:-:S00]  /*2350*/  BRA `(.L_x_0) ;  /* 0xfffffff000007947 */ /* 0x000fc0000383ffff */
[----:B------:R-:W-:-:S00]  /*2360*/  NOP ;  /* 0x0000000000007918 */ /* 0x000fc00000000000 */
        /* <DEDUP_REMOVED lines=9> */
.L_x_1:


//--------------------- .nv.shared.triton__0d1d2d3d4d5d6d7d8d9d10d11d12d13de14de --------------------------
	.section	.nv.shared.triton__0d1d2d3d4d5d6d7d8d9d10d11d12d13de14de,"aw",@nobits
	.align	16
